//
// Generated by NVIDIA NVVM Compiler
//
// Compiler Build ID: CL-36424714
// Cuda compilation tools, release 13.0, V13.0.88
// Based on NVVM 20.0.0
//

.version 9.0
.target sm_100
.address_size 64

	// .globl	_Z18warp_reduce_kernelPKfPfi
// _ZZ19block_reduce_kernelILi256EEvPKfPfiE12temp_storage has been demoted
// _ZZ13argmax_kernelILi1024EEvPKfPiPfiE12temp_storage has been demoted
.global .align 1 .b8 _ZN34_INTERNAL_287f7ad1_4_k_cu_17a496a24cuda3std3__45__cpo5beginE[1];
.global .align 1 .b8 _ZN34_INTERNAL_287f7ad1_4_k_cu_17a496a24cuda3std3__45__cpo3endE[1];
.global .align 1 .b8 _ZN34_INTERNAL_287f7ad1_4_k_cu_17a496a24cuda3std3__45__cpo6cbeginE[1];
.global .align 1 .b8 _ZN34_INTERNAL_287f7ad1_4_k_cu_17a496a24cuda3std3__45__cpo4cendE[1];
.global .align 1 .b8 _ZN34_INTERNAL_287f7ad1_4_k_cu_17a496a24cuda3std3__45__cpo6rbeginE[1];
.global .align 1 .b8 _ZN34_INTERNAL_287f7ad1_4_k_cu_17a496a24cuda3std3__45__cpo4rendE[1];
.global .align 1 .b8 _ZN34_INTERNAL_287f7ad1_4_k_cu_17a496a24cuda3std3__45__cpo7crbeginE[1];
.global .align 1 .b8 _ZN34_INTERNAL_287f7ad1_4_k_cu_17a496a24cuda3std3__45__cpo5crendE[1];
.global .align 1 .b8 _ZN34_INTERNAL_287f7ad1_4_k_cu_17a496a24cuda3std3__436_GLOBAL__N__287f7ad1_4_k_cu_17a496a26ignoreE[1];
.global .align 1 .b8 _ZN34_INTERNAL_287f7ad1_4_k_cu_17a496a24cuda3std3__419piecewise_constructE[1];
.global .align 1 .b8 _ZN34_INTERNAL_287f7ad1_4_k_cu_17a496a24cuda3std3__48in_placeE[1];
.global .align 1 .b8 _ZN34_INTERNAL_287f7ad1_4_k_cu_17a496a24cuda3std3__420unreachable_sentinelE[1];
.global .align 1 .b8 _ZN34_INTERNAL_287f7ad1_4_k_cu_17a496a24cuda3std3__47nulloptE[1];
.global .align 1 .b8 _ZN34_INTERNAL_287f7ad1_4_k_cu_17a496a24cuda3std3__48unexpectE[1];
.global .align 1 .b8 _ZN34_INTERNAL_287f7ad1_4_k_cu_17a496a24cuda3std6ranges3__45__cpo4swapE[1];
.global .align 1 .b8 _ZN34_INTERNAL_287f7ad1_4_k_cu_17a496a24cuda3std6ranges3__45__cpo9iter_moveE[1];
.global .align 1 .b8 _ZN34_INTERNAL_287f7ad1_4_k_cu_17a496a24cuda3std6ranges3__45__cpo5beginE[1];
.global .align 1 .b8 _ZN34_INTERNAL_287f7ad1_4_k_cu_17a496a24cuda3std6ranges3__45__cpo3endE[1];
.global .align 1 .b8 _ZN34_INTERNAL_287f7ad1_4_k_cu_17a496a24cuda3std6ranges3__45__cpo6cbeginE[1];
.global .align 1 .b8 _ZN34_INTERNAL_287f7ad1_4_k_cu_17a496a24cuda3std6ranges3__45__cpo4cendE[1];
.global .align 1 .b8 _ZN34_INTERNAL_287f7ad1_4_k_cu_17a496a24cuda3std6ranges3__45__cpo7advanceE[1];
.global .align 1 .b8 _ZN34_INTERNAL_287f7ad1_4_k_cu_17a496a24cuda3std6ranges3__45__cpo9iter_swapE[1];
.global .align 1 .b8 _ZN34_INTERNAL_287f7ad1_4_k_cu_17a496a24cuda3std6ranges3__45__cpo4nextE[1];
.global .align 1 .b8 _ZN34_INTERNAL_287f7ad1_4_k_cu_17a496a24cuda3std6ranges3__45__cpo4prevE[1];
.global .align 1 .b8 _ZN34_INTERNAL_287f7ad1_4_k_cu_17a496a24cuda3std6ranges3__45__cpo4dataE[1];
.global .align 1 .b8 _ZN34_INTERNAL_287f7ad1_4_k_cu_17a496a24cuda3std6ranges3__45__cpo5cdataE[1];
.global .align 1 .b8 _ZN34_INTERNAL_287f7ad1_4_k_cu_17a496a24cuda3std6ranges3__45__cpo4sizeE[1];
.global .align 1 .b8 _ZN34_INTERNAL_287f7ad1_4_k_cu_17a496a24cuda3std6ranges3__45__cpo5ssizeE[1];
.global .align 1 .b8 _ZN34_INTERNAL_287f7ad1_4_k_cu_17a496a24cuda3std6ranges3__45__cpo8distanceE[1];
.global .align 1 .b8 _ZN34_INTERNAL_287f7ad1_4_k_cu_17a496a26thrust24THRUST_300001_SM_1000_NS6system6detail10sequential3seqE[1];
.global .align 1 .b8 _ZN34_INTERNAL_287f7ad1_4_k_cu_17a496a26thrust24THRUST_300001_SM_1000_NS12placeholders2_1E[1];
.global .align 1 .b8 _ZN34_INTERNAL_287f7ad1_4_k_cu_17a496a26thrust24THRUST_300001_SM_1000_NS12placeholders2_2E[1];
.global .align 1 .b8 _ZN34_INTERNAL_287f7ad1_4_k_cu_17a496a26thrust24THRUST_300001_SM_1000_NS12placeholders2_3E[1];
.global .align 1 .b8 _ZN34_INTERNAL_287f7ad1_4_k_cu_17a496a26thrust24THRUST_300001_SM_1000_NS12placeholders2_4E[1];
.global .align 1 .b8 _ZN34_INTERNAL_287f7ad1_4_k_cu_17a496a26thrust24THRUST_300001_SM_1000_NS12placeholders2_5E[1];
.global .align 1 .b8 _ZN34_INTERNAL_287f7ad1_4_k_cu_17a496a26thrust24THRUST_300001_SM_1000_NS12placeholders2_6E[1];
.global .align 1 .b8 _ZN34_INTERNAL_287f7ad1_4_k_cu_17a496a26thrust24THRUST_300001_SM_1000_NS12placeholders2_7E[1];
.global .align 1 .b8 _ZN34_INTERNAL_287f7ad1_4_k_cu_17a496a26thrust24THRUST_300001_SM_1000_NS12placeholders2_8E[1];
.global .align 1 .b8 _ZN34_INTERNAL_287f7ad1_4_k_cu_17a496a26thrust24THRUST_300001_SM_1000_NS12placeholders2_9E[1];
.global .align 1 .b8 _ZN34_INTERNAL_287f7ad1_4_k_cu_17a496a26thrust24THRUST_300001_SM_1000_NS12placeholders3_10E[1];

.visible .entry _Z18warp_reduce_kernelPKfPfi(
	.param .u64 .ptr .align 1 _Z18warp_reduce_kernelPKfPfi_param_0,
	.param .u64 .ptr .align 1 _Z18warp_reduce_kernelPKfPfi_param_1,
	.param .u32 _Z18warp_reduce_kernelPKfPfi_param_2
)
{
	.reg .pred 	%p<3>;
	.reg .b32 	%r<25>;
	.reg .b32 	%f<21>;
	.reg .b64 	%rd<9>;

	ld.param.u64 	%rd1, [_Z18warp_reduce_kernelPKfPfi_param_0];
	ld.param.u64 	%rd2, [_Z18warp_reduce_kernelPKfPfi_param_1];
	ld.param.u32 	%r5, [_Z18warp_reduce_kernelPKfPfi_param_2];
	mov.u32 	%r1, %ctaid.x;
	mov.u32 	%r2, %ntid.x;
	mov.u32 	%r3, %tid.x;
	mad.lo.s32 	%r4, %r1, %r2, %r3;
	setp.ge.s32 	%p1, %r4, %r5;
	mov.f32 	%f20, 0f00000000;
	@%p1 bra 	$L__BB0_2;
	cvta.to.global.u64 	%rd3, %rd1;
	mul.wide.s32 	%rd4, %r4, 4;
	add.s64 	%rd5, %rd3, %rd4;
	ld.global.f32 	%f20, [%rd5];
$L__BB0_2:
	mov.b32 	%r6, 1;
	mov.b32 	%r19, 31;
	mov.b32 	%r20, -1;
	// begin inline asm
	{  .reg .f32 r0;  .reg .pred p;  shfl.sync.down.b32 r0|p, %f20, %r6, %r19, %r20;  @p add.f32 r0, r0, %f20;  mov.f32 %f5, r0;}
	// end inline asm
	mov.b32 	%r9, 2;
	// begin inline asm
	{  .reg .f32 r0;  .reg .pred p;  shfl.sync.down.b32 r0|p, %f5, %r9, %r19, %r20;  @p add.f32 r0, r0, %f5;  mov.f32 %f8, r0;}
	// end inline asm
	mov.b32 	%r12, 4;
	// begin inline asm
	{  .reg .f32 r0;  .reg .pred p;  shfl.sync.down.b32 r0|p, %f8, %r12, %r19, %r20;  @p add.f32 r0, r0, %f8;  mov.f32 %f11, r0;}
	// end inline asm
	mov.b32 	%r15, 8;
	// begin inline asm
	{  .reg .f32 r0;  .reg .pred p;  shfl.sync.down.b32 r0|p, %f11, %r15, %r19, %r20;  @p add.f32 r0, r0, %f11;  mov.f32 %f14, r0;}
	// end inline asm
	mov.b32 	%r18, 16;
	// begin inline asm
	{  .reg .f32 r0;  .reg .pred p;  shfl.sync.down.b32 r0|p, %f14, %r18, %r19, %r20;  @p add.f32 r0, r0, %f14;  mov.f32 %f17, r0;}
	// end inline asm
	and.b32  	%r21, %r3, 31;
	setp.ne.s32 	%p2, %r21, 0;
	@%p2 bra 	$L__BB0_4;
	shr.u32 	%r22, %r2, 5;
	shr.u32 	%r23, %r3, 5;
	mad.lo.s32 	%r24, %r22, %r1, %r23;
	cvta.to.global.u64 	%rd6, %rd2;
	mul.wide.s32 	%rd7, %r24, 4;
	add.s64 	%rd8, %rd6, %rd7;
	st.global.f32 	[%rd8], %f17;
$L__BB0_4:
	ret;

}
	// .globl	_Z19block_reduce_kernelILi256EEvPKfPfi
.visible .entry _Z19block_reduce_kernelILi256EEvPKfPfi(
	.param .u64 .ptr .align 1 _Z19block_reduce_kernelILi256EEvPKfPfi_param_0,
	.param .u64 .ptr .align 1 _Z19block_reduce_kernelILi256EEvPKfPfi_param_1,
	.param .u32 _Z19block_reduce_kernelILi256EEvPKfPfi_param_2
)
{
	.reg .pred 	%p<4>;
	.reg .b32 	%r<26>;
	.reg .b32 	%f<35>;
	.reg .b64 	%rd<9>;
	// demoted variable
	.shared .align 4 .b8 _ZZ19block_reduce_kernelILi256EEvPKfPfiE12temp_storage[44];
	ld.param.u64 	%rd1, [_Z19block_reduce_kernelILi256EEvPKfPfi_param_0];
	ld.param.u64 	%rd2, [_Z19block_reduce_kernelILi256EEvPKfPfi_param_1];
	ld.param.u32 	%r4, [_Z19block_reduce_kernelILi256EEvPKfPfi_param_2];
	mov.u32 	%r1, %ctaid.x;
	mov.u32 	%r5, %ntid.x;
	mov.u32 	%r2, %tid.x;
	mad.lo.s32 	%r3, %r1, %r5, %r2;
	setp.ge.s32 	%p1, %r3, %r4;
	mov.f32 	%f34, 0f00000000;
	@%p1 bra 	$L__BB1_2;
	cvta.to.global.u64 	%rd3, %rd1;
	mul.wide.s32 	%rd4, %r3, 4;
	add.s64 	%rd5, %rd3, %rd4;
	ld.global.f32 	%f34, [%rd5];
$L__BB1_2:
	// begin inline asm
	mov.u32 %r6, %laneid;
	// end inline asm
	mov.b32 	%r7, 1;
	mov.b32 	%r20, 31;
	mov.b32 	%r21, -1;
	// begin inline asm
	{  .reg .f32 r0;  .reg .pred p;  shfl.sync.down.b32 r0|p, %f34, %r7, %r20, %r21;  @p add.f32 r0, r0, %f34;  mov.f32 %f5, r0;}
	// end inline asm
	mov.b32 	%r10, 2;
	// begin inline asm
	{  .reg .f32 r0;  .reg .pred p;  shfl.sync.down.b32 r0|p, %f5, %r10, %r20, %r21;  @p add.f32 r0, r0, %f5;  mov.f32 %f8, r0;}
	// end inline asm
	mov.b32 	%r13, 4;
	// begin inline asm
	{  .reg .f32 r0;  .reg .pred p;  shfl.sync.down.b32 r0|p, %f8, %r13, %r20, %r21;  @p add.f32 r0, r0, %f8;  mov.f32 %f11, r0;}
	// end inline asm
	mov.b32 	%r16, 8;
	// begin inline asm
	{  .reg .f32 r0;  .reg .pred p;  shfl.sync.down.b32 r0|p, %f11, %r16, %r20, %r21;  @p add.f32 r0, r0, %f11;  mov.f32 %f14, r0;}
	// end inline asm
	mov.b32 	%r19, 16;
	// begin inline asm
	{  .reg .f32 r0;  .reg .pred p;  shfl.sync.down.b32 r0|p, %f14, %r19, %r20, %r21;  @p add.f32 r0, r0, %f14;  mov.f32 %f17, r0;}
	// end inline asm
	setp.ne.s32 	%p2, %r6, 0;
	@%p2 bra 	$L__BB1_4;
	shr.u32 	%r22, %r2, 3;
	and.b32  	%r23, %r22, 124;
	mov.u32 	%r24, _ZZ19block_reduce_kernelILi256EEvPKfPfiE12temp_storage;
	add.s32 	%r25, %r24, %r23;
	st.shared.f32 	[%r25+8], %f17;
$L__BB1_4:
	bar.sync 	0;
	setp.ne.s32 	%p3, %r2, 0;
	@%p3 bra 	$L__BB1_6;
	ld.shared.f32 	%f20, [_ZZ19block_reduce_kernelILi256EEvPKfPfiE12temp_storage+12];
	add.f32 	%f21, %f17, %f20;
	ld.shared.f32 	%f22, [_ZZ19block_reduce_kernelILi256EEvPKfPfiE12temp_storage+16];
	add.f32 	%f23, %f21, %f22;
	ld.shared.f32 	%f24, [_ZZ19block_reduce_kernelILi256EEvPKfPfiE12temp_storage+20];
	add.f32 	%f25, %f23, %f24;
	ld.shared.f32 	%f26, [_ZZ19block_reduce_kernelILi256EEvPKfPfiE12temp_storage+24];
	add.f32 	%f27, %f25, %f26;
	ld.shared.f32 	%f28, [_ZZ19block_reduce_kernelILi256EEvPKfPfiE12temp_storage+28];
	add.f32 	%f29, %f27, %f28;
	ld.shared.f32 	%f30, [_ZZ19block_reduce_kernelILi256EEvPKfPfiE12temp_storage+32];
	add.f32 	%f31, %f29, %f30;
	ld.shared.f32 	%f32, [_ZZ19block_reduce_kernelILi256EEvPKfPfiE12temp_storage+36];
	add.f32 	%f33, %f31, %f32;
	cvta.to.global.u64 	%rd6, %rd2;
	mul.wide.u32 	%rd7, %r1, 4;
	add.s64 	%rd8, %rd6, %rd7;
	st.global.f32 	[%rd8], %f33;
$L__BB1_6:
	ret;

}
	// .globl	_Z13argmax_kernelILi1024EEvPKfPiPfi
.visible .entry _Z13argmax_kernelILi1024EEvPKfPiPfi(
	.param .u64 .ptr .align 1 _Z13argmax_kernelILi1024EEvPKfPiPfi_param_0,
	.param .u64 .ptr .align 1 _Z13argmax_kernelILi1024EEvPKfPiPfi_param_1,
	.param .u64 .ptr .align 1 _Z13argmax_kernelILi1024EEvPKfPiPfi_param_2,
	.param .u32 _Z13argmax_kernelILi1024EEvPKfPiPfi_param_3
)
{
	.reg .pred 	%p<45>;
	.reg .b32 	%r<129>;
	.reg .b32 	%f<82>;
	.reg .b64 	%rd<12>;
	// demoted variable
	.shared .align 4 .b8 _ZZ13argmax_kernelILi1024EEvPKfPiPfiE12temp_storage[296];
	ld.param.u64 	%rd1, [_Z13argmax_kernelILi1024EEvPKfPiPfi_param_0];
	ld.param.u64 	%rd2, [_Z13argmax_kernelILi1024EEvPKfPiPfi_param_1];
	ld.param.u64 	%rd3, [_Z13argmax_kernelILi1024EEvPKfPiPfi_param_2];
	ld.param.u32 	%r6, [_Z13argmax_kernelILi1024EEvPKfPiPfi_param_3];
	mov.u32 	%r1, %ctaid.x;
	mov.u32 	%r7, %ntid.x;
	mov.u32 	%r2, %tid.x;
	mad.lo.s32 	%r3, %r1, %r7, %r2;
	setp.ge.s32 	%p1, %r3, %r6;
	mov.f32 	%f81, 0fFF7FFFFF;
	@%p1 bra 	$L__BB2_2;
	cvta.to.global.u64 	%rd4, %rd1;
	mul.wide.s32 	%rd5, %r3, 4;
	add.s64 	%rd6, %rd4, %rd5;
	ld.global.f32 	%f81, [%rd6];
$L__BB2_2:
	// begin inline asm
	mov.u32 %r8, %laneid;
	// end inline asm
	mov.b32 	%r16, 1;
	mov.b32 	%r57, 31;
	mov.b32 	%r58, -1;
	// begin inline asm
	shfl.sync.down.b32 %r9, %r3, %r16, %r57, %r58;
	// end inline asm
	mov.b32 	%r15, %f81;
	// begin inline asm
	shfl.sync.down.b32 %r14, %r15, %r16, %r57, %r58;
	// end inline asm
	mov.b32 	%f6, %r14;
	setp.gt.s32 	%p2, %r8, 30;
	setp.lt.f32 	%p3, %f81, %f6;
	selp.f32 	%f7, %f6, %f81, %p3;
	selp.b32 	%r59, %r9, %r3, %p3;
	selp.f32 	%f8, %f81, %f7, %p2;
	selp.b32 	%r20, %r3, %r59, %p2;
	mov.b32 	%r26, 2;
	// begin inline asm
	shfl.sync.down.b32 %r19, %r20, %r26, %r57, %r58;
	// end inline asm
	mov.b32 	%r25, %f8;
	// begin inline asm
	shfl.sync.down.b32 %r24, %r25, %r26, %r57, %r58;
	// end inline asm
	mov.b32 	%f9, %r24;
	setp.gt.s32 	%p4, %r8, 29;
	setp.lt.f32 	%p5, %f8, %f9;
	selp.f32 	%f10, %f9, %f8, %p5;
	selp.b32 	%r60, %r19, %r20, %p5;
	selp.f32 	%f11, %f8, %f10, %p4;
	selp.b32 	%r30, %r20, %r60, %p4;
	mov.b32 	%r36, 4;
	// begin inline asm
	shfl.sync.down.b32 %r29, %r30, %r36, %r57, %r58;
	// end inline asm
	mov.b32 	%r35, %f11;
	// begin inline asm
	shfl.sync.down.b32 %r34, %r35, %r36, %r57, %r58;
	// end inline asm
	mov.b32 	%f12, %r34;
	setp.gt.s32 	%p6, %r8, 27;
	setp.lt.f32 	%p7, %f11, %f12;
	selp.f32 	%f13, %f12, %f11, %p7;
	selp.b32 	%r61, %r29, %r30, %p7;
	selp.f32 	%f14, %f11, %f13, %p6;
	selp.b32 	%r40, %r30, %r61, %p6;
	mov.b32 	%r46, 8;
	// begin inline asm
	shfl.sync.down.b32 %r39, %r40, %r46, %r57, %r58;
	// end inline asm
	mov.b32 	%r45, %f14;
	// begin inline asm
	shfl.sync.down.b32 %r44, %r45, %r46, %r57, %r58;
	// end inline asm
	mov.b32 	%f15, %r44;
	setp.gt.s32 	%p8, %r8, 23;
	setp.lt.f32 	%p9, %f14, %f15;
	selp.f32 	%f16, %f15, %f14, %p9;
	selp.b32 	%r62, %r39, %r40, %p9;
	selp.f32 	%f17, %f14, %f16, %p8;
	selp.b32 	%r50, %r40, %r62, %p8;
	mov.b32 	%r56, 16;
	// begin inline asm
	shfl.sync.down.b32 %r49, %r50, %r56, %r57, %r58;
	// end inline asm
	mov.b32 	%r55, %f17;
	// begin inline asm
	shfl.sync.down.b32 %r54, %r55, %r56, %r57, %r58;
	// end inline asm
	mov.b32 	%f18, %r54;
	setp.gt.s32 	%p10, %r8, 15;
	setp.lt.f32 	%p11, %f17, %f18;
	selp.f32 	%f3, %f18, %f17, %p11;
	selp.b32 	%r4, %r49, %r50, %p11;
	selp.f32 	%f4, %f17, %f3, %p10;
	selp.b32 	%r5, %r50, %r4, %p10;
	setp.ne.s32 	%p12, %r8, 0;
	@%p12 bra 	$L__BB2_4;
	shr.u32 	%r63, %r2, 2;
	and.b32  	%r64, %r63, 248;
	mov.u32 	%r65, _ZZ13argmax_kernelILi1024EEvPKfPiPfiE12temp_storage;
	add.s32 	%r66, %r65, %r64;
	st.shared.u32 	[%r66+32], %r4;
	st.shared.f32 	[%r66+36], %f3;
$L__BB2_4:
	bar.sync 	0;
	setp.ne.s32 	%p13, %r2, 0;
	@%p13 bra 	$L__BB2_6;
	ld.shared.f32 	%f19, [_ZZ13argmax_kernelILi1024EEvPKfPiPfiE12temp_storage+44];
	setp.gt.f32 	%p14, %f19, %f4;
	ld.shared.u32 	%r67, [_ZZ13argmax_kernelILi1024EEvPKfPiPfiE12temp_storage+40];
	selp.f32 	%f20, %f19, %f4, %p14;
	selp.b32 	%r68, %r67, %r5, %p14;
	ld.shared.f32 	%f21, [_ZZ13argmax_kernelILi1024EEvPKfPiPfiE12temp_storage+52];
	setp.gt.f32 	%p15, %f21, %f20;
	ld.shared.u32 	%r69, [_ZZ13argmax_kernelILi1024EEvPKfPiPfiE12temp_storage+48];
	selp.f32 	%f22, %f21, %f20, %p15;
	selp.b32 	%r70, %r69, %r68, %p15;
	ld.shared.f32 	%f23, [_ZZ13argmax_kernelILi1024EEvPKfPiPfiE12temp_storage+60];
	setp.gt.f32 	%p16, %f23, %f22;
	ld.shared.u32 	%r71, [_ZZ13argmax_kernelILi1024EEvPKfPiPfiE12temp_storage+56];
	selp.f32 	%f24, %f23, %f22, %p16;
	selp.b32 	%r72, %r71, %r70, %p16;
	ld.shared.f32 	%f25, [_ZZ13argmax_kernelILi1024EEvPKfPiPfiE12temp_storage+68];
	setp.gt.f32 	%p17, %f25, %f24;
	ld.shared.u32 	%r73, [_ZZ13argmax_kernelILi1024EEvPKfPiPfiE12temp_storage+64];
	selp.f32 	%f26, %f25, %f24, %p17;
	selp.b32 	%r74, %r73, %r72, %p17;
	ld.shared.f32 	%f27, [_ZZ13argmax_kernelILi1024EEvPKfPiPfiE12temp_storage+76];
	setp.gt.f32 	%p18, %f27, %f26;
	ld.shared.u32 	%r75, [_ZZ13argmax_kernelILi1024EEvPKfPiPfiE12temp_storage+72];
	selp.f32 	%f28, %f27, %f26, %p18;
	selp.b32 	%r76, %r75, %r74, %p18;
	ld.shared.f32 	%f29, [_ZZ13argmax_kernelILi1024EEvPKfPiPfiE12temp_storage+84];
	setp.gt.f32 	%p19, %f29, %f28;
	ld.shared.u32 	%r77, [_ZZ13argmax_kernelILi1024EEvPKfPiPfiE12temp_storage+80];
	selp.f32 	%f30, %f29, %f28, %p19;
	selp.b32 	%r78, %r77, %r76, %p19;
	ld.shared.f32 	%f31, [_ZZ13argmax_kernelILi1024EEvPKfPiPfiE12temp_storage+92];
	setp.gt.f32 	%p20, %f31, %f30;
	ld.shared.u32 	%r79, [_ZZ13argmax_kernelILi1024EEvPKfPiPfiE12temp_storage+88];
	selp.f32 	%f32, %f31, %f30, %p20;
	selp.b32 	%r80, %r79, %r78, %p20;
	ld.shared.f32 	%f33, [_ZZ13argmax_kernelILi1024EEvPKfPiPfiE12temp_storage+100];
	setp.gt.f32 	%p21, %f33, %f32;
	ld.shared.u32 	%r81, [_ZZ13argmax_kernelILi1024EEvPKfPiPfiE12temp_storage+96];
	selp.f32 	%f34, %f33, %f32, %p21;
	selp.b32 	%r82, %r81, %r80, %p21;
	ld.shared.f32 	%f35, [_ZZ13argmax_kernelILi1024EEvPKfPiPfiE12temp_storage+108];
	setp.gt.f32 	%p22, %f35, %f34;
	ld.shared.u32 	%r83, [_ZZ13argmax_kernelILi1024EEvPKfPiPfiE12temp_storage+104];
	selp.f32 	%f36, %f35, %f34, %p22;
	selp.b32 	%r84, %r83, %r82, %p22;
	ld.shared.f32 	%f37, [_ZZ13argmax_kernelILi1024EEvPKfPiPfiE12temp_storage+116];
	setp.gt.f32 	%p23, %f37, %f36;
	ld.shared.u32 	%r85, [_ZZ13argmax_kernelILi1024EEvPKfPiPfiE12temp_storage+112];
	selp.f32 	%f38, %f37, %f36, %p23;
	selp.b32 	%r86, %r85, %r84, %p23;
	ld.shared.f32 	%f39, [_ZZ13argmax_kernelILi1024EEvPKfPiPfiE12temp_storage+124];
	setp.gt.f32 	%p24, %f39, %f38;
	ld.shared.u32 	%r87, [_ZZ13argmax_kernelILi1024EEvPKfPiPfiE12temp_storage+120];
	selp.f32 	%f40, %f39, %f38, %p24;
	selp.b32 	%r88, %r87, %r86, %p24;
	ld.shared.f32 	%f41, [_ZZ13argmax_kernelILi1024EEvPKfPiPfiE12temp_storage+132];
	setp.gt.f32 	%p25, %f41, %f40;
	ld.shared.u32 	%r89, [_ZZ13argmax_kernelILi1024EEvPKfPiPfiE12temp_storage+128];
	selp.f32 	%f42, %f41, %f40, %p25;
	selp.b32 	%r90, %r89, %r88, %p25;
	ld.shared.f32 	%f43, [_ZZ13argmax_kernelILi1024EEvPKfPiPfiE12temp_storage+140];
	setp.gt.f32 	%p26, %f43, %f42;
	ld.shared.u32 	%r91, [_ZZ13argmax_kernelILi1024EEvPKfPiPfiE12temp_storage+136];
	selp.b32 	%r92, %r91, %r90, %p26;
	selp.f32 	%f44, %f43, %f42, %p26;
	ld.shared.f32 	%f45, [_ZZ13argmax_kernelILi1024EEvPKfPiPfiE12temp_storage+148];
	setp.gt.f32 	%p27, %f45, %f44;
	ld.shared.u32 	%r93, [_ZZ13argmax_kernelILi1024EEvPKfPiPfiE12temp_storage+144];
	selp.b32 	%r94, %r93, %r92, %p27;
	selp.f32 	%f46, %f45, %f44, %p27;
	ld.shared.f32 	%f47, [_ZZ13argmax_kernelILi1024EEvPKfPiPfiE12temp_storage+156];
	setp.gt.f32 	%p28, %f47, %f46;
	ld.shared.u32 	%r95, [_ZZ13argmax_kernelILi1024EEvPKfPiPfiE12temp_storage+152];
	selp.b32 	%r96, %r95, %r94, %p28;
	selp.f32 	%f48, %f47, %f46, %p28;
	ld.shared.f32 	%f49, [_ZZ13argmax_kernelILi1024EEvPKfPiPfiE12temp_storage+164];
	setp.gt.f32 	%p29, %f49, %f48;
	ld.shared.u32 	%r97, [_ZZ13argmax_kernelILi1024EEvPKfPiPfiE12temp_storage+160];
	selp.b32 	%r98, %r97, %r96, %p29;
	selp.f32 	%f50, %f49, %f48, %p29;
	ld.shared.f32 	%f51, [_ZZ13argmax_kernelILi1024EEvPKfPiPfiE12temp_storage+172];
	setp.gt.f32 	%p30, %f51, %f50;
	ld.shared.u32 	%r99, [_ZZ13argmax_kernelILi1024EEvPKfPiPfiE12temp_storage+168];
	selp.b32 	%r100, %r99, %r98, %p30;
	selp.f32 	%f52, %f51, %f50, %p30;
	ld.shared.f32 	%f53, [_ZZ13argmax_kernelILi1024EEvPKfPiPfiE12temp_storage+180];
	setp.gt.f32 	%p31, %f53, %f52;
	ld.shared.u32 	%r101, [_ZZ13argmax_kernelILi1024EEvPKfPiPfiE12temp_storage+176];
	selp.b32 	%r102, %r101, %r100, %p31;
	selp.f32 	%f54, %f53, %f52, %p31;
	ld.shared.f32 	%f55, [_ZZ13argmax_kernelILi1024EEvPKfPiPfiE12temp_storage+188];
	setp.gt.f32 	%p32, %f55, %f54;
	ld.shared.u32 	%r103, [_ZZ13argmax_kernelILi1024EEvPKfPiPfiE12temp_storage+184];
	selp.b32 	%r104, %r103, %r102, %p32;
	selp.f32 	%f56, %f55, %f54, %p32;
	ld.shared.f32 	%f57, [_ZZ13argmax_kernelILi1024EEvPKfPiPfiE12temp_storage+196];
	setp.gt.f32 	%p33, %f57, %f56;
	ld.shared.u32 	%r105, [_ZZ13argmax_kernelILi1024EEvPKfPiPfiE12temp_storage+192];
	selp.b32 	%r106, %r105, %r104, %p33;
	selp.f32 	%f58, %f57, %f56, %p33;
	ld.shared.f32 	%f59, [_ZZ13argmax_kernelILi1024EEvPKfPiPfiE12temp_storage+204];
	setp.gt.f32 	%p34, %f59, %f58;
	ld.shared.u32 	%r107, [_ZZ13argmax_kernelILi1024EEvPKfPiPfiE12temp_storage+200];
	selp.b32 	%r108, %r107, %r106, %p34;
	selp.f32 	%f60, %f59, %f58, %p34;
	ld.shared.f32 	%f61, [_ZZ13argmax_kernelILi1024EEvPKfPiPfiE12temp_storage+212];
	setp.gt.f32 	%p35, %f61, %f60;
	ld.shared.u32 	%r109, [_ZZ13argmax_kernelILi1024EEvPKfPiPfiE12temp_storage+208];
	selp.b32 	%r110, %r109, %r108, %p35;
	selp.f32 	%f62, %f61, %f60, %p35;
	ld.shared.f32 	%f63, [_ZZ13argmax_kernelILi1024EEvPKfPiPfiE12temp_storage+220];
	setp.gt.f32 	%p36, %f63, %f62;
	ld.shared.u32 	%r111, [_ZZ13argmax_kernelILi1024EEvPKfPiPfiE12temp_storage+216];
	selp.b32 	%r112, %r111, %r110, %p36;
	selp.f32 	%f64, %f63, %f62, %p36;
	ld.shared.f32 	%f65, [_ZZ13argmax_kernelILi1024EEvPKfPiPfiE12temp_storage+228];
	setp.gt.f32 	%p37, %f65, %f64;
	ld.shared.u32 	%r113, [_ZZ13argmax_kernelILi1024EEvPKfPiPfiE12temp_storage+224];
	selp.b32 	%r114, %r113, %r112, %p37;
	selp.f32 	%f66, %f65, %f64, %p37;
	ld.shared.f32 	%f67, [_ZZ13argmax_kernelILi1024EEvPKfPiPfiE12temp_storage+236];
	setp.gt.f32 	%p38, %f67, %f66;
	ld.shared.u32 	%r115, [_ZZ13argmax_kernelILi1024EEvPKfPiPfiE12temp_storage+232];
	selp.b32 	%r116, %r115, %r114, %p38;
	selp.f32 	%f68, %f67, %f66, %p38;
	ld.shared.f32 	%f69, [_ZZ13argmax_kernelILi1024EEvPKfPiPfiE12temp_storage+244];
	setp.gt.f32 	%p39, %f69, %f68;
	ld.shared.u32 	%r117, [_ZZ13argmax_kernelILi1024EEvPKfPiPfiE12temp_storage+240];
	selp.b32 	%r118, %r117, %r116, %p39;
	selp.f32 	%f70, %f69, %f68, %p39;
	ld.shared.f32 	%f71, [_ZZ13argmax_kernelILi1024EEvPKfPiPfiE12temp_storage+252];
	setp.gt.f32 	%p40, %f71, %f70;
	ld.shared.u32 	%r119, [_ZZ13argmax_kernelILi1024EEvPKfPiPfiE12temp_storage+248];
	selp.b32 	%r120, %r119, %r118, %p40;
	selp.f32 	%f72, %f71, %f70, %p40;
	ld.shared.f32 	%f73, [_ZZ13argmax_kernelILi1024EEvPKfPiPfiE12temp_storage+260];
	setp.gt.f32 	%p41, %f73, %f72;
	ld.shared.u32 	%r121, [_ZZ13argmax_kernelILi1024EEvPKfPiPfiE12temp_storage+256];
	selp.b32 	%r122, %r121, %r120, %p41;
	selp.f32 	%f74, %f73, %f72, %p41;
	ld.shared.f32 	%f75, [_ZZ13argmax_kernelILi1024EEvPKfPiPfiE12temp_storage+268];
	setp.gt.f32 	%p42, %f75, %f74;
	ld.shared.u32 	%r123, [_ZZ13argmax_kernelILi1024EEvPKfPiPfiE12temp_storage+264];
	selp.b32 	%r124, %r123, %r122, %p42;
	selp.f32 	%f76, %f75, %f74, %p42;
	ld.shared.f32 	%f77, [_ZZ13argmax_kernelILi1024EEvPKfPiPfiE12temp_storage+276];
	setp.gt.f32 	%p43, %f77, %f76;
	ld.shared.u32 	%r125, [_ZZ13argmax_kernelILi1024EEvPKfPiPfiE12temp_storage+272];
	selp.b32 	%r126, %r125, %r124, %p43;
	selp.f32 	%f78, %f77, %f76, %p43;
	ld.shared.f32 	%f79, [_ZZ13argmax_kernelILi1024EEvPKfPiPfiE12temp_storage+284];
	setp.gt.f32 	%p44, %f79, %f78;
	ld.shared.u32 	%r127, [_ZZ13argmax_kernelILi1024EEvPKfPiPfiE12temp_storage+280];
	selp.b32 	%r128, %r127, %r126, %p44;
	selp.f32 	%f80, %f79, %f78, %p44;
	cvta.to.global.u64 	%rd7, %rd2;
	mul.wide.u32 	%rd8, %r1, 4;
	add.s64 	%rd9, %rd7, %rd8;
	st.global.u32 	[%rd9], %r128;
	cvta.to.global.u64 	%rd10, %rd3;
	add.s64 	%rd11, %rd10, %rd8;
	st.global.f32 	[%rd11], %f80;
$L__BB2_6:
	ret;

}
	// .globl	_Z20vectorized_transformILi256ELi4EEvPKfPfi
.visible .entry _Z20vectorized_transformILi256ELi4EEvPKfPfi(
	.param .u64 .ptr .align 1 _Z20vectorized_transformILi256ELi4EEvPKfPfi_param_0,
	.param .u64 .ptr .align 1 _Z20vectorized_transformILi256ELi4EEvPKfPfi_param_1,
	.param .u32 _Z20vectorized_transformILi256ELi4EEvPKfPfi_param_2
)
{
	.reg .pred 	%p<2>;
	.reg .b32 	%r<5>;
	.reg .b32 	%f<21>;
	.reg .b64 	%rd<17>;

	ld.param.u64 	%rd3, [_Z20vectorized_transformILi256ELi4EEvPKfPfi_param_0];
	ld.param.u64 	%rd2, [_Z20vectorized_transformILi256ELi4EEvPKfPfi_param_1];
	cvta.to.global.u64 	%rd4, %rd3;
	mov.u32 	%r3, %ctaid.x;
	shl.b32 	%r1, %r3, 10;
	mul.wide.s32 	%rd5, %r1, 4;
	add.s64 	%rd1, %rd4, %rd5;
	add.s64 	%rd6, %rd3, %rd5;
	mov.u32 	%r2, %tid.x;
	and.b64  	%rd7, %rd6, 15;
	setp.ne.s64 	%p1, %rd7, 0;
	@%p1 bra 	$L__BB3_2;
	mul.wide.u32 	%rd10, %r2, 16;
	add.s64 	%rd11, %rd1, %rd10;
	ld.global.v4.f32 	{%f20, %f19, %f18, %f17}, [%rd11];
	bra.uni 	$L__BB3_3;
$L__BB3_2:
	shl.b32 	%r4, %r2, 2;
	mul.wide.u32 	%rd8, %r4, 4;
	add.s64 	%rd9, %rd1, %rd8;
	ld.global.f32 	%f20, [%rd9];
	ld.global.f32 	%f19, [%rd9+4];
	ld.global.f32 	%f18, [%rd9+8];
	ld.global.f32 	%f17, [%rd9+12];
$L__BB3_3:
	cvta.to.global.u64 	%rd12, %rd2;
	bar.sync 	0;
	fma.rn.f32 	%f13, %f20, 0f40000000, 0f3F800000;
	fma.rn.f32 	%f14, %f19, 0f40000000, 0f3F800000;
	fma.rn.f32 	%f15, %f18, 0f40000000, 0f3F800000;
	fma.rn.f32 	%f16, %f17, 0f40000000, 0f3F800000;
	add.s64 	%rd14, %rd12, %rd5;
	mul.wide.u32 	%rd15, %r2, 16;
	add.s64 	%rd16, %rd14, %rd15;
	st.global.v4.f32 	[%rd16], {%f13, %f14, %f15, %f16};
	ret;

}
	// .globl	_ZN3cub18CUB_300001_SM_10006detail11EmptyKernelIvEEvv
.visible .entry _ZN3cub18CUB_300001_SM_10006detail11EmptyKernelIvEEvv()
{


	ret;

}


// ===== COMPILED SASS (sm_100) =====

	.target	sm_100

	.elftype	@"ET_EXEC"


//--------------------- .note.nv.tkinfo           --------------------------
	.section	.note.nv.tkinfo,"",@"SHT_NOTE"
	.sectionflags	@"SHF_NOTE_NV_TKINFO"
	.tkinfo
        /*0018*/ 	.word	0x00000002
        /*0030*/ 	.string	""
        /*0030*/ 	.string	"ptxas"
        /*0030*/ 	.string	"Cuda compilation tools, release 13.0, V13.0.88"
        /*0030*/ 	.string	"Build cuda_13.0.r13.0/compiler.36424714_0"
        /*0030*/ 	.string	"-arch sm_100 -m 64 "



//--------------------- .note.nv.cuinfo           --------------------------
	.section	.note.nv.cuinfo,"",@"SHT_NOTE"
	.sectionflags	@"SHF_NOTE_NV_CUINFO"
        /*0018*/ 	.short	0x0002
        /*001a*/ 	.short	0x0064
        /*001c*/ 	.short	0x0082
	.zero		2


//--------------------- .nv.info                  --------------------------
	.section	.nv.info,"",@"SHT_CUDA_INFO"
	.align	4


	//----- nvinfo : EIATTR_REGCOUNT
	.align		4
        /*0000*/ 	.byte	0x04, 0x2f
        /*0002*/ 	.short	(.L_41 - .L_40)
	.align		4
.L_40:
        /*0004*/ 	.word	index@(_Z18warp_reduce_kernelPKfPfi)
        /*0008*/ 	.word	0x0000000c


	//----- nvinfo : EIATTR_FRAME_SIZE
	.align		4
.L_41:
        /*000c*/ 	.byte	0x04, 0x11
        /*000e*/ 	.short	(.L_43 - .L_42)
	.align		4
.L_42:
        /*0010*/ 	.word	index@(_Z18warp_reduce_kernelPKfPfi)
        /*0014*/ 	.word	0x00000000


	//----- nvinfo : EIATTR_REGCOUNT
	.align		4
.L_43:
        /*0018*/ 	.byte	0x04, 0x2f
        /*001a*/ 	.short	(.L_45 - .L_44)
	.align		4
.L_44:
        /*001c*/ 	.word	index@(_Z19block_reduce_kernelILi256EEvPKfPfi)
        /*0020*/ 	.word	0x0000000e


	//----- nvinfo : EIATTR_FRAME_SIZE
	.align		4
.L_45:
        /*0024*/ 	.byte	0x04, 0x11
        /*0026*/ 	.short	(.L_47 - .L_46)
	.align		4
.L_46:
        /*0028*/ 	.word	index@(_Z19block_reduce_kernelILi256EEvPKfPfi)
        /*002c*/ 	.word	0x00000000


	//----- nvinfo : EIATTR_REGCOUNT
	.align		4
.L_47:
        /*0030*/ 	.byte	0x04, 0x2f
        /*0032*/ 	.short	(.L_49 - .L_48)
	.align		4
.L_48:
        /*0034*/ 	.word	index@(_Z13argmax_kernelILi1024EEvPKfPiPfi)
        /*0038*/ 	.word	0x00000022


	//----- nvinfo : EIATTR_FRAME_SIZE
	.align		4
.L_49:
        /*003c*/ 	.byte	0x04, 0x11
        /*003e*/ 	.short	(.L_51 - .L_50)
	.align		4
.L_50:
        /*0040*/ 	.word	index@(_Z13argmax_kernelILi1024EEvPKfPiPfi)
        /*0044*/ 	.word	0x00000000


	//----- nvinfo : EIATTR_REGCOUNT
	.align		4
.L_51:
        /*0048*/ 	.byte	0x04, 0x2f
        /*004a*/ 	.short	(.L_53 - .L_52)
	.align		4
.L_52:
        /*004c*/ 	.word	index@(_Z20vectorized_transformILi256ELi4EEvPKfPfi)
        /*0050*/ 	.word	0x00000012


	//----- nvinfo : EIATTR_FRAME_SIZE
	.align		4
.L_53:
        /*0054*/ 	.byte	0x04, 0x11
        /*0056*/ 	.short	(.L_55 - .L_54)
	.align		4
.L_54:
        /*0058*/ 	.word	index@(_Z20vectorized_transformILi256ELi4EEvPKfPfi)
        /*005c*/ 	.word	0x00000000


	//----- nvinfo : EIATTR_REGCOUNT
	.align		4
.L_55:
        /*0060*/ 	.byte	0x04, 0x2f
        /*0062*/ 	.short	(.L_57 - .L_56)
	.align		4
.L_56:
        /*0064*/ 	.word	index@(_ZN3cub18CUB_300001_SM_10006detail11EmptyKernelIvEEvv)
        /*0068*/ 	.word	0x00000004


	//----- nvinfo : EIATTR_FRAME_SIZE
	.align		4
.L_57:
        /*006c*/ 	.byte	0x04, 0x11
        /*006e*/ 	.short	(.L_59 - .L_58)
	.align		4
.L_58:
        /*0070*/ 	.word	index@(_ZN3cub18CUB_300001_SM_10006detail11EmptyKernelIvEEvv)
        /*0074*/ 	.word	0x00000000


	//----- nvinfo : EIATTR_MIN_STACK_SIZE
	.align		4
.L_59:
        /*0078*/ 	.byte	0x04, 0x12
        /*007a*/ 	.short	(.L_61 - .L_60)
	.align		4
.L_60:
        /*007c*/ 	.word	index@(_ZN3cub18CUB_300001_SM_10006detail11EmptyKernelIvEEvv)
        /*0080*/ 	.word	0x00000000


	//----- nvinfo : EIATTR_MIN_STACK_SIZE
	.align		4
.L_61:
        /*0084*/ 	.byte	0x04, 0x12
        /*0086*/ 	.short	(.L_63 - .L_62)
	.align		4
.L_62:
        /*0088*/ 	.word	index@(_Z20vectorized_transformILi256ELi4EEvPKfPfi)
        /*008c*/ 	.word	0x00000000


	//----- nvinfo : EIATTR_MIN_STACK_SIZE
	.align		4
.L_63:
        /*0090*/ 	.byte	0x04, 0x12
        /*0092*/ 	.short	(.L_65 - .L_64)
	.align		4
.L_64:
        /*0094*/ 	.word	index@(_Z13argmax_kernelILi1024EEvPKfPiPfi)
        /*0098*/ 	.word	0x00000000


	//----- nvinfo : EIATTR_MIN_STACK_SIZE
	.align		4
.L_65:
        /*009c*/ 	.byte	0x04, 0x12
        /*009e*/ 	.short	(.L_67 - .L_66)
	.align		4
.L_66:
        /*00a0*/ 	.word	index@(_Z19block_reduce_kernelILi256EEvPKfPfi)
        /*00a4*/ 	.word	0x00000000


	//----- nvinfo : EIATTR_MIN_STACK_SIZE
	.align		4
.L_67:
        /*00a8*/ 	.byte	0x04, 0x12
        /*00aa*/ 	.short	(.L_69 - .L_68)
	.align		4
.L_68:
        /*00ac*/ 	.word	index@(_Z18warp_reduce_kernelPKfPfi)
        /*00b0*/ 	.word	0x00000000
.L_69:


//--------------------- .nv.compat                --------------------------
	.section	.nv.compat,"",@"SHT_CUDA_COMPAT_INFO"
	.align	4
        /*0000*/ 	.byte	0x02, 0x09, 0x00, 0x00, 0x02, 0x02, 0x01, 0x00, 0x02, 0x05, 0x05, 0x00, 0x03, 0x07, 0x01, 0x01
        /*0010*/ 	.byte	0x02, 0x03, 0x00, 0x00, 0x02, 0x06, 0x01, 0x00, 0x04, 0x0b, 0x08, 0x00, 0x09, 0x00, 0x00, 0x00
        /*0020*/ 	.byte	0x00, 0x00, 0x00, 0x00


//--------------------- .nv.info._ZN3cub18CUB_300001_SM_10006detail11EmptyKernelIvEEvv --------------------------
	.section	.nv.info._ZN3cub18CUB_300001_SM_10006detail11EmptyKernelIvEEvv,"",@"SHT_CUDA_INFO"
	.sectionflags	@""
	.align	4


	//----- nvinfo : EIATTR_CUDA_API_VERSION
	.align		4
        /*0000*/ 	.byte	0x04, 0x37
        /*0002*/ 	.short	(.L_71 - .L_70)
.L_70:
        /*0004*/ 	.word	0x00000082


	//----- nvinfo : EIATTR_SPARSE_MMA_MASK
	.align		4
.L_71:
        /*0008*/ 	.byte	0x03, 0x50
        /*000a*/ 	.short	0x0000


	//----- nvinfo : EIATTR_MAXREG_COUNT
	.align		4
        /*000c*/ 	.byte	0x03, 0x1b
        /*000e*/ 	.short	0x00ff


	//----- nvinfo : EIATTR_MERCURY_ISA_VERSION
	.align		4
        /*0010*/ 	.byte	0x03, 0x5f
        /*0012*/ 	.short	0x0101


	//----- nvinfo : EIATTR_VRC_CTA_INIT_COUNT
	.align		4
        /*0014*/ 	.byte	0x02, 0x4a
	.zero		1
	.zero		1


	//----- nvinfo : EIATTR_EXIT_INSTR_OFFSETS
	.align		4
        /*0018*/ 	.byte	0x04, 0x1c
        /*001a*/ 	.short	(.L_73 - .L_72)


	//   ....[0]....
.L_72:
        /*001c*/ 	.word	0x00000010


	//----- nvinfo : EIATTR_SW_WAR
	.align		4
.L_73:
        /*0020*/ 	.byte	0x04, 0x36
        /*0022*/ 	.short	(.L_75 - .L_74)
.L_74:
        /*0024*/ 	.word	0x00000008
.L_75:


//--------------------- .nv.info._Z20vectorized_transformILi256ELi4EEvPKfPfi --------------------------
	.section	.nv.info._Z20vectorized_transformILi256ELi4EEvPKfPfi,"",@"SHT_CUDA_INFO"
	.sectionflags	@""
	.align	4


	//----- nvinfo : EIATTR_CUDA_API_VERSION
	.align		4
        /*0000*/ 	.byte	0x04, 0x37
        /*0002*/ 	.short	(.L_77 - .L_76)
.L_76:
        /*0004*/ 	.word	0x00000082


	//----- nvinfo : EIATTR_KPARAM_INFO
	.align		4
.L_77:
        /*0008*/ 	.byte	0x04, 0x17
        /*000a*/ 	.short	(.L_79 - .L_78)
.L_78:
        /*000c*/ 	.word	0x00000000
        /*0010*/ 	.short	0x0002
        /*0012*/ 	.short	0x0010
        /*0014*/ 	.byte	0x00, 0xf0, 0x11, 0x00


	//----- nvinfo : EIATTR_KPARAM_INFO
	.align		4
.L_79:
        /*0018*/ 	.byte	0x04, 0x17
        /*001a*/ 	.short	(.L_81 - .L_80)
.L_80:
        /*001c*/ 	.word	0x00000000
        /*0020*/ 	.short	0x0001
        /*0022*/ 	.short	0x0008
        /*0024*/ 	.byte	0x00, 0xf5, 0x21, 0x00


	//----- nvinfo : EIATTR_KPARAM_INFO
	.align		4
.L_81:
        /*0028*/ 	.byte	0x04, 0x17
        /*002a*/ 	.short	(.L_83 - .L_82)
.L_82:
        /*002c*/ 	.word	0x00000000
        /*0030*/ 	.short	0x0000
        /*0032*/ 	.short	0x0000
        /*0034*/ 	.byte	0x00, 0xf5, 0x21, 0x00


	//----- nvinfo : EIATTR_SPARSE_MMA_MASK
	.align		4
.L_83:
        /*0038*/ 	.byte	0x03, 0x50
        /*003a*/ 	.short	0x0000


	//----- nvinfo : EIATTR_MAXREG_COUNT
	.align		4
        /*003c*/ 	.byte	0x03, 0x1b
        /*003e*/ 	.short	0x00ff


	//----- nvinfo : EIATTR_NUM_BARRIERS
	.align		4
        /*0040*/ 	.byte	0x02, 0x4c
        /*0042*/ 	.byte	0x01
	.zero		1


	//----- nvinfo : EIATTR_MERCURY_ISA_VERSION
	.align		4
        /*0044*/ 	.byte	0x03, 0x5f
        /*0046*/ 	.short	0x0101


	//----- nvinfo : EIATTR_VRC_CTA_INIT_COUNT
	.align		4
        /*0048*/ 	.byte	0x02, 0x4a
	.zero		1
	.zero		1


	//----- nvinfo : EIATTR_EXIT_INSTR_OFFSETS
	.align		4
        /*004c*/ 	.byte	0x04, 0x1c
        /*004e*/ 	.short	(.L_85 - .L_84)


	//   ....[0]....
.L_84:
        /*0050*/ 	.word	0x000001a0


	//----- nvinfo : EIATTR_CBANK_PARAM_SIZE
	.align		4
.L_85:
        /*0054*/ 	.byte	0x03, 0x19
        /*0056*/ 	.short	0x0014


	//----- nvinfo : EIATTR_PARAM_CBANK
	.align		4
        /*0058*/ 	.byte	0x04, 0x0a
        /*005a*/ 	.short	(.L_87 - .L_86)
	.align		4
.L_86:
        /*005c*/ 	.word	index@(.nv.constant0._Z20vectorized_transformILi256ELi4EEvPKfPfi)
        /*0060*/ 	.short	0x0380
        /*0062*/ 	.short	0x0014


	//----- nvinfo : EIATTR_SW_WAR
	.align		4
.L_87:
        /*0064*/ 	.byte	0x04, 0x36
        /*0066*/ 	.short	(.L_89 - .L_88)
.L_88:
        /*0068*/ 	.word	0x00000008
.L_89:


//--------------------- .nv.info._Z13argmax_kernelILi1024EEvPKfPiPfi --------------------------
	.section	.nv.info._Z13argmax_kernelILi1024EEvPKfPiPfi,"",@"SHT_CUDA_INFO"
	.sectionflags	@""
	.align	4


	//----- nvinfo : EIATTR_CUDA_API_VERSION
	.align		4
        /*0000*/ 	.byte	0x04, 0x37
        /*0002*/ 	.short	(.L_91 - .L_90)
.L_90:
        /*0004*/ 	.word	0x00000082


	//----- nvinfo : EIATTR_KPARAM_INFO
	.align		4
.L_91:
        /*0008*/ 	.byte	0x04, 0x17
        /*000a*/ 	.short	(.L_93 - .L_92)
.L_92:
        /*000c*/ 	.word	0x00000000
        /*0010*/ 	.short	0x0003
        /*0012*/ 	.short	0x0018
        /*0014*/ 	.byte	0x00, 0xf0, 0x11, 0x00


	//----- nvinfo : EIATTR_KPARAM_INFO
	.align		4
.L_93:
        /*0018*/ 	.byte	0x04, 0x17
        /*001a*/ 	.short	(.L_95 - .L_94)
.L_94:
        /*001c*/ 	.word	0x00000000
        /*0020*/ 	.short	0x0002
        /*0022*/ 	.short	0x0010
        /*0024*/ 	.byte	0x00, 0xf5, 0x21, 0x00


	//----- nvinfo : EIATTR_KPARAM_INFO
	.align		4
.L_95:
        /*0028*/ 	.byte	0x04, 0x17
        /*002a*/ 	.short	(.L_97 - .L_96)
.L_96:
        /*002c*/ 	.word	0x00000000
        /*0030*/ 	.short	0x0001
        /*0032*/ 	.short	0x0008
        /*0034*/ 	.byte	0x00, 0xf5, 0x21, 0x00


	//----- nvinfo : EIATTR_KPARAM_INFO
	.align		4
.L_97:
        /*0038*/ 	.byte	0x04, 0x17
        /*003a*/ 	.short	(.L_99 - .L_98)
.L_98:
        /*003c*/ 	.word	0x00000000
        /*0040*/ 	.short	0x0000
        /*0042*/ 	.short	0x0000
        /*0044*/ 	.byte	0x00, 0xf5, 0x21, 0x00


	//----- nvinfo : EIATTR_SPARSE_MMA_MASK
	.align		4
.L_99:
        /*0048*/ 	.byte	0x03, 0x50
        /*004a*/ 	.short	0x0000


	//----- nvinfo : EIATTR_MAXREG_COUNT
	.align		4
        /*004c*/ 	.byte	0x03, 0x1b
        /*004e*/ 	.short	0x00ff


	//----- nvinfo : EIATTR_NUM_BARRIERS
	.align		4
        /*0050*/ 	.byte	0x02, 0x4c
        /*0052*/ 	.byte	0x01
	.zero		1


	//----- nvinfo : EIATTR_MERCURY_ISA_VERSION
	.align		4
        /*0054*/ 	.byte	0x03, 0x5f
        /*0056*/ 	.short	0x0101


	//----- nvinfo : EIATTR_COOP_GROUP_MASK_REGIDS
	.align		4
        /*0058*/ 	.byte	0x04, 0x29
        /*005a*/ 	.short	(.L_101 - .L_100)


	//   ....[0]....
.L_100:
        /*005c*/ 	.word	0xffffffff


	//   ....[1]....
        /*0060*/ 	.word	0xffffffff


	//   ....[2]....
        /*0064*/ 	.word	0xffffffff


	//   ....[3]....
        /*0068*/ 	.word	0xffffffff


	//   ....[4]....
        /*006c*/ 	.word	0xffffffff


	//   ....[5]....
        /*0070*/ 	.word	0xffffffff


	//   ....[6]....
        /*0074*/ 	.word	0xffffffff


	//   ....[7]....
        /*0078*/ 	.word	0xffffffff


	//   ....[8]....
        /*007c*/ 	.word	0xffffffff


	//   ....[9]....
        /*0080*/ 	.word	0xffffffff


	//----- nvinfo : EIATTR_COOP_GROUP_INSTR_OFFSETS
	.align		4
.L_101:
        /*0084*/ 	.byte	0x04, 0x28
        /*0086*/ 	.short	(.L_103 - .L_102)


	//   ....[0]....
.L_102:
        /*0088*/ 	.word	0x000000d0


	//   ....[1]....
        /*008c*/ 	.word	0x00000100


	//   ....[2]....
        /*0090*/ 	.word	0x00000150


	//   ....[3]....
        /*0094*/ 	.word	0x00000160


	//   ....[4]....
        /*0098*/ 	.word	0x000001b0


	//   ....[5]....
        /*009c*/ 	.word	0x000001c0


	//   ....[6]....
        /*00a0*/ 	.word	0x00000220


	//   ....[7]....
        /*00a4*/ 	.word	0x00000230


	//   ....[8]....
        /*00a8*/ 	.word	0x00000280


	//   ....[9]....
        /*00ac*/ 	.word	0x000002b0


	//----- nvinfo : EIATTR_VRC_CTA_INIT_COUNT
	.align		4
.L_103:
        /*00b0*/ 	.byte	0x02, 0x4a
	.zero		1
	.zero		1


	//----- nvinfo : EIATTR_EXIT_INSTR_OFFSETS
	.align		4
        /*00b4*/ 	.byte	0x04, 0x1c
        /*00b6*/ 	.short	(.L_105 - .L_104)


	//   ....[0]....
.L_104:
        /*00b8*/ 	.word	0x00000340


	//   ....[1]....
        /*00bc*/ 	.word	0x000009f0


	//----- nvinfo : EIATTR_CBANK_PARAM_SIZE
	.align		4
.L_105:
        /*00c0*/ 	.byte	0x03, 0x19
        /*00c2*/ 	.short	0x001c


	//----- nvinfo : EIATTR_PARAM_CBANK
	.align		4
        /*00c4*/ 	.byte	0x04, 0x0a
        /*00c6*/ 	.short	(.L_107 - .L_106)
	.align		4
.L_106:
        /*00c8*/ 	.word	index@(.nv.constant0._Z13argmax_kernelILi1024EEvPKfPiPfi)
        /*00cc*/ 	.short	0x0380
        /*00ce*/ 	.short	0x001c


	//----- nvinfo : EIATTR_SW_WAR
	.align		4
.L_107:
        /*00d0*/ 	.byte	0x04, 0x36
        /*00d2*/ 	.short	(.L_109 - .L_108)
.L_108:
        /*00d4*/ 	.word	0x00000008
.L_109:


//--------------------- .nv.info._Z19block_reduce_kernelILi256EEvPKfPfi --------------------------
	.section	.nv.info._Z19block_reduce_kernelILi256EEvPKfPfi,"",@"SHT_CUDA_INFO"
	.sectionflags	@""
	.align	4


	//----- nvinfo : EIATTR_CUDA_API_VERSION
	.align		4
        /*0000*/ 	.byte	0x04, 0x37
        /*0002*/ 	.short	(.L_111 - .L_110)
.L_110:
        /*0004*/ 	.word	0x00000082


	//----- nvinfo : EIATTR_KPARAM_INFO
	.align		4
.L_111:
        /*0008*/ 	.byte	0x04, 0x17
        /*000a*/ 	.short	(.L_113 - .L_112)
.L_112:
        /*000c*/ 	.word	0x00000000
        /*0010*/ 	.short	0x0002
        /*0012*/ 	.short	0x0010
        /*0014*/ 	.byte	0x00, 0xf0, 0x11, 0x00


	//----- nvinfo : EIATTR_KPARAM_INFO
	.align		4
.L_113:
        /*0018*/ 	.byte	0x04, 0x17
        /*001a*/ 	.short	(.L_115 - .L_114)
.L_114:
        /*001c*/ 	.word	0x00000000
        /*0020*/ 	.short	0x0001
        /*0022*/ 	.short	0x0008
        /*0024*/ 	.byte	0x00, 0xf5, 0x21, 0x00


	//----- nvinfo : EIATTR_KPARAM_INFO
	.align		4
.L_115:
        /*0028*/ 	.byte	0x04, 0x17
        /*002a*/ 	.short	(.L_117 - .L_116)
.L_116:
        /*002c*/ 	.word	0x00000000
        /*0030*/ 	.short	0x0000
        /*0032*/ 	.short	0x0000
        /*0034*/ 	.byte	0x00, 0xf5, 0x21, 0x00


	//----- nvinfo : EIATTR_SPARSE_MMA_MASK
	.align		4
.L_117:
        /*0038*/ 	.byte	0x03, 0x50
        /*003a*/ 	.short	0x0000


	//----- nvinfo : EIATTR_MAXREG_COUNT
	.align		4
        /*003c*/ 	.byte	0x03, 0x1b
        /*003e*/ 	.short	0x00ff


	//----- nvinfo : EIATTR_NUM_BARRIERS
	.align		4
        /*0040*/ 	.byte	0x02, 0x4c
        /*0042*/ 	.byte	0x01
	.zero		1


	//----- nvinfo : EIATTR_MERCURY_ISA_VERSION
	.align		4
        /*0044*/ 	.byte	0x03, 0x5f
        /*0046*/ 	.short	0x0101


	//----- nvinfo : EIATTR_COOP_GROUP_MASK_REGIDS
	.align		4
        /*0048*/ 	.byte	0x04, 0x29
        /*004a*/ 	.short	(.L_119 - .L_118)


	//   ....[0]....
.L_118:
        /*004c*/ 	.word	0xffffffff


	//   ....[1]....
        /*0050*/ 	.word	0xffffffff


	//   ....[2]....
        /*0054*/ 	.word	0xffffffff


	//   ....[3]....
        /*0058*/ 	.word	0xffffffff


	//   ....[4]....
        /*005c*/ 	.word	0xffffffff


	//----- nvinfo : EIATTR_COOP_GROUP_INSTR_OFFSETS
	.align		4
.L_119:
        /*0060*/ 	.byte	0x04, 0x28
        /*0062*/ 	.short	(.L_121 - .L_120)


	//   ....[0]....
.L_120:
        /*0064*/ 	.word	0x000000e0


	//   ....[1]....
        /*0068*/ 	.word	0x00000100


	//   ....[2]....
        /*006c*/ 	.word	0x00000120


	//   ....[3]....
        /*0070*/ 	.word	0x00000150


	//   ....[4]....
        /*0074*/ 	.word	0x000001b0


	//----- nvinfo : EIATTR_VRC_CTA_INIT_COUNT
	.align		4
.L_121:
        /*0078*/ 	.byte	0x02, 0x4a
	.zero		1
	.zero		1


	//----- nvinfo : EIATTR_EXIT_INSTR_OFFSETS
	.align		4
        /*007c*/ 	.byte	0x04, 0x1c
        /*007e*/ 	.short	(.L_123 - .L_122)


	//   ....[0]....
.L_122:
        /*0080*/ 	.word	0x00000210


	//   ....[1]....
        /*0084*/ 	.word	0x00000320


	//----- nvinfo : EIATTR_CBANK_PARAM_SIZE
	.align		4
.L_123:
        /*0088*/ 	.byte	0x03, 0x19
        /*008a*/ 	.short	0x0014


	//----- nvinfo : EIATTR_PARAM_CBANK
	.align		4
        /*008c*/ 	.byte	0x04, 0x0a
        /*008e*/ 	.short	(.L_125 - .L_124)
	.align		4
.L_124:
        /*0090*/ 	.word	index@(.nv.constant0._Z19block_reduce_kernelILi256EEvPKfPfi)
        /*0094*/ 	.short	0x0380
        /*0096*/ 	.short	0x0014


	//----- nvinfo : EIATTR_SW_WAR
	.align		4
.L_125:
        /*0098*/ 	.byte	0x04, 0x36
        /*009a*/ 	.short	(.L_127 - .L_126)
.L_126:
        /*009c*/ 	.word	0x00000008
.L_127:


//--------------------- .nv.info._Z18warp_reduce_kernelPKfPfi --------------------------
	.section	.nv.info._Z18warp_reduce_kernelPKfPfi,"",@"SHT_CUDA_INFO"
	.sectionflags	@""
	.align	4


	//----- nvinfo : EIATTR_CUDA_API_VERSION
	.align		4
        /*0000*/ 	.byte	0x04, 0x37
        /*0002*/ 	.short	(.L_129 - .L_128)
.L_128:
        /*0004*/ 	.word	0x00000082


	//----- nvinfo : EIATTR_KPARAM_INFO
	.align		4
.L_129:
        /*0008*/ 	.byte	0x04, 0x17
        /*000a*/ 	.short	(.L_131 - .L_130)
.L_130:
        /*000c*/ 	.word	0x00000000
        /*0010*/ 	.short	0x0002
        /*0012*/ 	.short	0x0010
        /*0014*/ 	.byte	0x00, 0xf0, 0x11, 0x00


	//----- nvinfo : EIATTR_KPARAM_INFO
	.align		4
.L_131:
        /*0018*/ 	.byte	0x04, 0x17
        /*001a*/ 	.short	(.L_133 - .L_132)
.L_132:
        /*001c*/ 	.word	0x00000000
        /*0020*/ 	.short	0x0001
        /*0022*/ 	.short	0x0008
        /*0024*/ 	.byte	0x00, 0xf5, 0x21, 0x00


	//----- nvinfo : EIATTR_KPARAM_INFO
	.align		4
.L_133:
        /*0028*/ 	.byte	0x04, 0x17
        /*002a*/ 	.short	(.L_135 - .L_134)
.L_134:
        /*002c*/ 	.word	0x00000000
        /*0030*/ 	.short	0x0000
        /*0032*/ 	.short	0x0000
        /*0034*/ 	.byte	0x00, 0xf5, 0x21, 0x00


	//----- nvinfo : EIATTR_SPARSE_MMA_MASK
	.align		4
.L_135:
        /*0038*/ 	.byte	0x03, 0x50
        /*003a*/ 	.short	0x0000


	//----- nvinfo : EIATTR_MAXREG_COUNT
	.align		4
        /*003c*/ 	.byte	0x03, 0x1b
        /*003e*/ 	.short	0x00ff


	//----- nvinfo : EIATTR_MERCURY_ISA_VERSION
	.align		4
        /*0040*/ 	.byte	0x03, 0x5f
        /*0042*/ 	.short	0x0101


	//----- nvinfo : EIATTR_COOP_GROUP_MASK_REGIDS
	.align		4
        /*0044*/ 	.byte	0x04, 0x29
        /*0046*/ 	.short	(.L_137 - .L_136)


	//   ....[0]....
.L_136:
        /*0048*/ 	.word	0xffffffff


	//   ....[1]....
        /*004c*/ 	.word	0xffffffff


	//   ....[2]....
        /*0050*/ 	.word	0xffffffff


	//   ....[3]....
        /*0054*/ 	.word	0xffffffff


	//   ....[4]....
        /*0058*/ 	.word	0xffffffff


	//----- nvinfo : EIATTR_COOP_GROUP_INSTR_OFFSETS
	.align		4
.L_137:
        /*005c*/ 	.byte	0x04, 0x28
        /*005e*/ 	.short	(.L_139 - .L_138)


	//   ....[0]....
.L_138:
        /*0060*/ 	.word	0x000000f0


	//   ....[1]....
        /*0064*/ 	.word	0x00000110


	//   ....[2]....
        /*0068*/ 	.word	0x00000130


	//   ....[3]....
        /*006c*/ 	.word	0x00000160


	//   ....[4]....
        /*0070*/ 	.word	0x00000180


	//----- nvinfo : EIATTR_VRC_CTA_INIT_COUNT
	.align		4
.L_139:
        /*0074*/ 	.byte	0x02, 0x4a
	.zero		1
	.zero		1


	//----- nvinfo : EIATTR_EXIT_INSTR_OFFSETS
	.align		4
        /*0078*/ 	.byte	0x04, 0x1c
        /*007a*/ 	.short	(.L_141 - .L_140)


	//   ....[0]....
.L_140:
        /*007c*/ 	.word	0x00000190


	//   ....[1]....
        /*0080*/ 	.word	0x00000210


	//----- nvinfo : EIATTR_CRS_STACK_SIZE
	.align		4
.L_141:
        /*0084*/ 	.byte	0x04, 0x1e
        /*0086*/ 	.short	(.L_143 - .L_142)
.L_142:
        /*0088*/ 	.word	0x00000000


	//----- nvinfo : EIATTR_CBANK_PARAM_SIZE
	.align		4
.L_143:
        /*008c*/ 	.byte	0x03, 0x19
        /*008e*/ 	.short	0x0014


	//----- nvinfo : EIATTR_PARAM_CBANK
	.align		4
        /*0090*/ 	.byte	0x04, 0x0a
        /*0092*/ 	.short	(.L_145 - .L_144)
	.align		4
.L_144:
        /*0094*/ 	.word	index@(.nv.constant0._Z18warp_reduce_kernelPKfPfi)
        /*0098*/ 	.short	0x0380
        /*009a*/ 	.short	0x0014


	//----- nvinfo : EIATTR_SW_WAR
	.align		4
.L_145:
        /*009c*/ 	.byte	0x04, 0x36
        /*009e*/ 	.short	(.L_147 - .L_146)
.L_146:
        /*00a0*/ 	.word	0x00000008
.L_147:


//--------------------- .nv.callgraph             --------------------------
	.section	.nv.callgraph,"",@"SHT_CUDA_CALLGRAPH"
	.align	4
	.sectionentsize	8
	.align		4
        /*0000*/ 	.word	0x00000000
	.align		4
        /*0004*/ 	.word	0xffffffff
	.align		4
        /*0008*/ 	.word	0x00000000
	.align		4
        /*000c*/ 	.word	0xfffffffe
	.align		4
        /*0010*/ 	.word	0x00000000
	.align		4
        /*0014*/ 	.word	0xfffffffd
	.align		4
        /*0018*/ 	.word	0x00000000
	.align		4
        /*001c*/ 	.word	0xfffffffc


//--------------------- .nv.constant4             --------------------------
	.section	.nv.constant4,"a",@progbits
	.align	8
	.align		8
.nv.constant4:
        /*0000*/ 	.dword	_ZN34_INTERNAL_287f7ad1_4_k_cu_17a496a24cuda3std3__45__cpo5beginE
	.align		8
        /*0008*/ 	.dword	_ZN34_INTERNAL_287f7ad1_4_k_cu_17a496a24cuda3std3__45__cpo3endE
	.align		8
        /*0010*/ 	.dword	_ZN34_INTERNAL_287f7ad1_4_k_cu_17a496a24cuda3std3__45__cpo6cbeginE
	.align		8
        /*0018*/ 	.dword	_ZN34_INTERNAL_287f7ad1_4_k_cu_17a496a24cuda3std3__45__cpo4cendE
	.align		8
        /*0020*/ 	.dword	_ZN34_INTERNAL_287f7ad1_4_k_cu_17a496a24cuda3std3__45__cpo6rbeginE
	.align		8
        /*0028*/ 	.dword	_ZN34_INTERNAL_287f7ad1_4_k_cu_17a496a24cuda3std3__45__cpo4rendE
	.align		8
        /*0030*/ 	.dword	_ZN34_INTERNAL_287f7ad1_4_k_cu_17a496a24cuda3std3__45__cpo7crbeginE
	.align		8
        /*0038*/ 	.dword	_ZN34_INTERNAL_287f7ad1_4_k_cu_17a496a24cuda3std3__45__cpo5crendE
	.align		8
        /*0040*/ 	.dword	_ZN34_INTERNAL_287f7ad1_4_k_cu_17a496a24cuda3std3__436_GLOBAL__N__287f7ad1_4_k_cu_17a496a26ignoreE
	.align		8
        /*0048*/ 	.dword	_ZN34_INTERNAL_287f7ad1_4_k_cu_17a496a24cuda3std3__419piecewise_constructE
	.align		8
        /*0050*/ 	.dword	_ZN34_INTERNAL_287f7ad1_4_k_cu_17a496a24cuda3std3__48in_placeE
	.align		8
        /*0058*/ 	.dword	_ZN34_INTERNAL_287f7ad1_4_k_cu_17a496a24cuda3std3__420unreachable_sentinelE
	.align		8
        /*0060*/ 	.dword	_ZN34_INTERNAL_287f7ad1_4_k_cu_17a496a24cuda3std3__47nulloptE
	.align		8
        /*0068*/ 	.dword	_ZN34_INTERNAL_287f7ad1_4_k_cu_17a496a24cuda3std3__48unexpectE
	.align		8
        /*0070*/ 	.dword	_ZN34_INTERNAL_287f7ad1_4_k_cu_17a496a24cuda3std6ranges3__45__cpo4swapE
	.align		8
        /*0078*/ 	.dword	_ZN34_INTERNAL_287f7ad1_4_k_cu_17a496a24cuda3std6ranges3__45__cpo9iter_moveE
	.align		8
        /*0080*/ 	.dword	_ZN34_INTERNAL_287f7ad1_4_k_cu_17a496a24cuda3std6ranges3__45__cpo5beginE
	.align		8
        /*0088*/ 	.dword	_ZN34_INTERNAL_287f7ad1_4_k_cu_17a496a24cuda3std6ranges3__45__cpo3endE
	.align		8
        /*0090*/ 	.dword	_ZN34_INTERNAL_287f7ad1_4_k_cu_17a496a24cuda3std6ranges3__45__cpo6cbeginE
	.align		8
        /*0098*/ 	.dword	_ZN34_INTERNAL_287f7ad1_4_k_cu_17a496a24cuda3std6ranges3__45__cpo4cendE
	.align		8
        /*00a0*/ 	.dword	_ZN34_INTERNAL_287f7ad1_4_k_cu_17a496a24cuda3std6ranges3__45__cpo7advanceE
	.align		8
        /*00a8*/ 	.dword	_ZN34_INTERNAL_287f7ad1_4_k_cu_17a496a24cuda3std6ranges3__45__cpo9iter_swapE
	.align		8
        /*00b0*/ 	.dword	_ZN34_INTERNAL_287f7ad1_4_k_cu_17a496a24cuda3std6ranges3__45__cpo4nextE
	.align		8
        /*00b8*/ 	.dword	_ZN34_INTERNAL_287f7ad1_4_k_cu_17a496a24cuda3std6ranges3__45__cpo4prevE
	.align		8
        /*00c0*/ 	.dword	_ZN34_INTERNAL_287f7ad1_4_k_cu_17a496a24cuda3std6ranges3__45__cpo4dataE
	.align		8
        /*00c8*/ 	.dword	_ZN34_INTERNAL_287f7ad1_4_k_cu_17a496a24cuda3std6ranges3__45__cpo5cdataE
	.align		8
        /*00d0*/ 	.dword	_ZN34_INTERNAL_287f7ad1_4_k_cu_17a496a24cuda3std6ranges3__45__cpo4sizeE
	.align		8
        /*00d8*/ 	.dword	_ZN34_INTERNAL_287f7ad1_4_k_cu_17a496a24cuda3std6ranges3__45__cpo5ssizeE
	.align		8
        /*00e0*/ 	.dword	_ZN34_INTERNAL_287f7ad1_4_k_cu_17a496a24cuda3std6ranges3__45__cpo8distanceE
	.align		8
        /*00e8*/ 	.dword	_ZN34_INTERNAL_287f7ad1_4_k_cu_17a496a26thrust24THRUST_300001_SM_1000_NS6system6detail10sequential3seqE
	.align		8
        /*00f0*/ 	.dword	_ZN34_INTERNAL_287f7ad1_4_k_cu_17a496a26thrust24THRUST_300001_SM_1000_NS12placeholders2_1E
	.align		8
        /*00f8*/ 	.dword	_ZN34_INTERNAL_287f7ad1_4_k_cu_17a496a26thrust24THRUST_300001_SM_1000_NS12placeholders2_2E
	.align		8
        /*0100*/ 	.dword	_ZN34_INTERNAL_287f7ad1_4_k_cu_17a496a26thrust24THRUST_300001_SM_1000_NS12placeholders2_3E
	.align		8
        /*0108*/ 	.dword	_ZN34_INTERNAL_287f7ad1_4_k_cu_17a496a26thrust24THRUST_300001_SM_1000_NS12placeholders2_4E
	.align		8
        /*0110*/ 	.dword	_ZN34_INTERNAL_287f7ad1_4_k_cu_17a496a26thrust24THRUST_300001_SM_1000_NS12placeholders2_5E
	.align		8
        /*0118*/ 	.dword	_ZN34_INTERNAL_287f7ad1_4_k_cu_17a496a26thrust24THRUST_300001_SM_1000_NS12placeholders2_6E
	.align		8
        /*0120*/ 	.dword	_ZN34_INTERNAL_287f7ad1_4_k_cu_17a496a26thrust24THRUST_300001_SM_1000_NS12placeholders2_7E
	.align		8
        /*0128*/ 	.dword	_ZN34_INTERNAL_287f7ad1_4_k_cu_17a496a26thrust24THRUST_300001_SM_1000_NS12placeholders2_8E
	.align		8
        /*0130*/ 	.dword	_ZN34_INTERNAL_287f7ad1_4_k_cu_17a496a26thrust24THRUST_300001_SM_1000_NS12placeholders2_9E
	.align		8
        /*0138*/ 	.dword	_ZN34_INTERNAL_287f7ad1_4_k_cu_17a496a26thrust24THRUST_300001_SM_1000_NS12placeholders3_10E


//--------------------- .text._ZN3cub18CUB_300001_SM_10006detail11EmptyKernelIvEEvv --------------------------
	.section	.text._ZN3cub18CUB_300001_SM_10006detail11EmptyKernelIvEEvv,"ax",@progbits
	.align	128
        .global         _ZN3cub18CUB_300001_SM_10006detail11EmptyKernelIvEEvv
        .type           _ZN3cub18CUB_300001_SM_10006detail11EmptyKernelIvEEvv,@function
        .size           _ZN3cub18CUB_300001_SM_10006detail11EmptyKernelIvEEvv,(.L_x_7 - _ZN3cub18CUB_300001_SM_10006detail11EmptyKernelIvEEvv)
        .other          _ZN3cub18CUB_300001_SM_10006detail11EmptyKernelIvEEvv,@"STO_CUDA_ENTRY STV_DEFAULT"
_ZN3cub18CUB_300001_SM_10006detail11EmptyKernelIvEEvv:
.text._ZN3cub18CUB_300001_SM_10006detail11EmptyKernelIvEEvv:
[----:B------:R-:W-:Y:S01]  /*0000*/  LDC R1, c[0x0][0x37c] ;  /* 0x0000df00ff017b82 */ /* 0x000fe20000000800 */
[----:B------:R-:W-:Y:S05]  /*0010*/  EXIT ;  /* 0x000000000000794d */ /* 0x000fea0003800000 */
.L_x_0:
[----:B------:R-:W-:-:S00]  /*0020*/  BRA `(.L_x_0) ;  /* 0xfffffffc00fc7947 */ /* 0x000fc0000383ffff */
[----:B------:R-:W-:-:S00]  /*0030*/  NOP ;  /* 0x0000000000007918 */ /* 0x000fc00000000000 */
        /* <DEDUP_REMOVED lines=12> */
.L_x_7:


//--------------------- .text._Z20vectorized_transformILi256ELi4EEvPKfPfi --------------------------
	.section	.text._Z20vectorized_transformILi256ELi4EEvPKfPfi,"ax",@progbits
	.align	128
        .global         _Z20vectorized_transformILi256ELi4EEvPKfPfi
        .type           _Z20vectorized_transformILi256ELi4EEvPKfPfi,@function
        .size           _Z20vectorized_transformILi256ELi4EEvPKfPfi,(.L_x_8 - _Z20vectorized_transformILi256ELi4EEvPKfPfi)
        .other          _Z20vectorized_transformILi256ELi4EEvPKfPfi,@"STO_CUDA_ENTRY STV_DEFAULT"
_Z20vectorized_transformILi256ELi4EEvPKfPfi:
.text._Z20vectorized_transformILi256ELi4EEvPKfPfi:
[----:B------:R-:W-:Y:S01]  /*0000*/  LDC R1, c[0x0][0x37c] ;  /* 0x0000df00ff017b82 */ /* 0x000fe20000000800 */
[----:B------:R-:W0:Y:S07]  /*0010*/  S2R R13, SR_CTAID.X ;  /* 0x00000000000d7919 */ /* 0x000e2e0000002500 */
[----:B------:R-:W1:Y:S01]  /*0020*/  LDC.64 R2, c[0x0][0x380] ;  /* 0x0000e000ff027b82 */ /* 0x000e620000000a00 */
[----:B------:R-:W2:Y:S01]  /*0030*/  LDCU.64 UR4, c[0x0][0x358] ;  /* 0x00006b00ff0477ac */ /* 0x000ea20008000a00 */
[----:B------:R-:W3:Y:S01]  /*0040*/  S2R R15, SR_TID.X ;  /* 0x00000000000f7919 */ /* 0x000ee20000002100 */
[----:B0-----:R-:W-:-:S05]  /*0050*/  SHF.L.U32 R13, R13, 0xa, RZ ;  /* 0x0000000a0d0d7819 */ /* 0x001fca00000006ff */
[----:B-1----:R-:W-:-:S03]  /*0060*/  IMAD.WIDE R2, R13, 0x4, R2 ;  /* 0x000000040d027825 */ /* 0x002fc600078e0202 */
[----:B------:R-:W-:-:S13]  /*0070*/  LOP3.LUT P0, RZ, R2, 0xf, RZ, 0xc0, !PT ;  /* 0x0000000f02ff7812 */ /* 0x000fda000780c0ff */
[----:B---3--:R-:W-:-:S05]  /*0080*/  @!P0 IMAD.WIDE.U32 R8, R15, 0x10, R2 ;  /* 0x000000100f088825 */ /* 0x008fca00078e0002 */
[----:B--2---:R-:W2:Y:S01]  /*0090*/  @!P0 LDG.E.128 R4, desc[UR4][R8.64] ;  /* 0x0000000408048981 */ /* 0x004ea2000c1e1d00 */
[----:B------:R-:W-:-:S05]  /*00a0*/  @P0 SHF.L.U32 R11, R15, 0x2, RZ ;  /* 0x000000020f0b0819 */ /* 0x000fca00000006ff */
[----:B------:R-:W-:Y:S02]  /*00b0*/  @P0 IMAD.WIDE.U32 R2, R11, 0x4, R2 ;  /* 0x000000040b020825 */ /* 0x000fe400078e0002 */
[----:B------:R-:W0:Y:S02]  /*00c0*/  LDC.64 R10, c[0x0][0x388] ;  /* 0x0000e200ff0a7b82 */ /* 0x000e240000000a00 */
[----:B------:R-:W-:Y:S01]  /*00d0*/  HFMA2 R0, -RZ, RZ, 2, 0 ;  /* 0x40000000ff007431 */ /* 0x000fe200000001ff */
[----:B------:R-:W2:Y:S04]  /*00e0*/  @P0 LDG.E R4, desc[UR4][R2.64] ;  /* 0x0000000402040981 */ /* 0x000ea8000c1e1900 */
[----:B------:R-:W3:Y:S04]  /*00f0*/  @P0 LDG.E R5, desc[UR4][R2.64+0x4] ;  /* 0x0000040402050981 */ /* 0x000ee8000c1e1900 */
[----:B------:R-:W4:Y:S04]  /*0100*/  @P0 LDG.E R6, desc[UR4][R2.64+0x8] ;  /* 0x0000080402060981 */ /* 0x000f28000c1e1900 */
[----:B------:R-:W5:Y:S01]  /*0110*/  @P0 LDG.E R7, desc[UR4][R2.64+0xc] ;  /* 0x00000c0402070981 */ /* 0x000f62000c1e1900 */
[----:B0-----:R-:W-:-:S04]  /*0120*/  IMAD.WIDE R10, R13, 0x4, R10 ;  /* 0x000000040d0a7825 */ /* 0x001fc800078e020a */
[----:B------:R-:W-:Y:S01]  /*0130*/  IMAD.WIDE.U32 R10, R15, 0x10, R10 ;  /* 0x000000100f0a7825 */ /* 0x000fe200078e000a */
[----:B------:R-:W-:Y:S03]  /*0140*/  BAR.SYNC.DEFER_BLOCKING 0x0 ;  /* 0x0000000000007b1d */ /* 0x000fe60000010000 */
[-C--:B--2---:R-:W-:Y:S01]  /*0150*/  FFMA R4, R4, R0.reuse, 1 ;  /* 0x3f80000004047423 */ /* 0x084fe20000000000 */
[-C--:B---3--:R-:W-:Y:S01]  /*0160*/  FFMA R5, R5, R0.reuse, 1 ;  /* 0x3f80000005057423 */ /* 0x088fe20000000000 */
[-C--:B----4-:R-:W-:Y:S01]  /*0170*/  FFMA R6, R6, R0.reuse, 1 ;  /* 0x3f80000006067423 */ /* 0x090fe20000000000 */
[----:B-----5:R-:W-:-:S05]  /*0180*/  FFMA R7, R7, R0, 1 ;  /* 0x3f80000007077423 */ /* 0x020fca0000000000 */
[----:B------:R-:W-:Y:S01]  /*0190*/  STG.E.128 desc[UR4][R10.64], R4 ;  /* 0x000000040a007986 */ /* 0x000fe2000c101d04 */
[----:B------:R-:W-:Y:S05]  /*01a0*/  EXIT ;  /* 0x000000000000794d */ /* 0x000fea0003800000 */
.L_x_1:
        /* <DEDUP_REMOVED lines=13> */
.L_x_8:


//--------------------- .text._Z13argmax_kernelILi1024EEvPKfPiPfi --------------------------
	.section	.text._Z13argmax_kernelILi1024EEvPKfPiPfi,"ax",@progbits
	.align	128
        .global         _Z13argmax_kernelILi1024EEvPKfPiPfi
        .type           _Z13argmax_kernelILi1024EEvPKfPiPfi,@function
        .size           _Z13argmax_kernelILi1024EEvPKfPiPfi,(.L_x_9 - _Z13argmax_kernelILi1024EEvPKfPiPfi)
        .other          _Z13argmax_kernelILi1024EEvPKfPiPfi,@"STO_CUDA_ENTRY STV_DEFAULT"
_Z13argmax_kernelILi1024EEvPKfPiPfi:
.text._Z13argmax_kernelILi1024EEvPKfPiPfi:
[----:B------:R-:W-:Y:S01]  /*0000*/  LDC R1, c[0x0][0x37c] ;  /* 0x0000df00ff017b82 */ /* 0x000fe20000000800 */
[----:B------:R-:W0:Y:S01]  /*0010*/  S2R R0, SR_CTAID.X ;  /* 0x0000000000007919 */ /* 0x000e220000002500 */
[----:B------:R-:W0:Y:S01]  /*0020*/  LDCU UR4, c[0x0][0x360] ;  /* 0x00006c00ff0477ac */ /* 0x000e220008000800 */
[----:B------:R-:W-:Y:S01]  /*0030*/  IMAD.MOV.U32 R4, RZ, RZ, -0x800001 ;  /* 0xff7fffffff047424 */ /* 0x000fe200078e00ff */
[----:B------:R-:W0:Y:S01]  /*0040*/  S2R R9, SR_TID.X ;  /* 0x0000000000097919 */ /* 0x000e220000002100 */
[----:B------:R-:W1:Y:S01]  /*0050*/  LDCU UR5, c[0x0][0x398] ;  /* 0x00007300ff0577ac */ /* 0x000e620008000800 */
[----:B------:R-:W2:Y:S01]  /*0060*/  LDCU.64 UR6, c[0x0][0x358] ;  /* 0x00006b00ff0677ac */ /* 0x000ea20008000a00 */
[----:B0-----:R-:W-:-:S05]  /*0070*/  IMAD R19, R0, UR4, R9 ;  /* 0x0000000400137c24 */ /* 0x001fca000f8e0209 */
[----:B-1----:R-:W-:-:S13]  /*0080*/  ISETP.GE.AND P0, PT, R19, UR5, PT ;  /* 0x0000000513007c0c */ /* 0x002fda000bf06270 */
[----:B------:R-:W0:Y:S02]  /*0090*/  @!P0 LDC.64 R2, c[0x0][0x380] ;  /* 0x0000e000ff028b82 */ /* 0x000e240000000a00 */
[----:B0-----:R-:W-:-:S05]  /*00a0*/  @!P0 IMAD.WIDE R2, R19, 0x4, R2 ;  /* 0x0000000413028825 */ /* 0x001fca00078e0202 */
[----:B--2---:R-:W2:Y:S01]  /*00b0*/  @!P0 LDG.E R4, desc[UR6][R2.64] ;  /* 0x0000000602048981 */ /* 0x004ea2000c1e1900 */
[----:B------:R-:W0:Y:S03]  /*00c0*/  S2R R5, SR_LANEID ;  /* 0x0000000000057919 */ /* 0x000e260000000000 */
[----:B------:R-:W-:Y:S01]  /*00d0*/  SHFL.DOWN PT, R6, R19, 0x1, 0x1f ;  /* 0x08201f0013067f89 */ /* 0x000fe200000e0000 */
[C---:B0-----:R-:W-:Y:S02]  /*00e0*/  ISETP.GT.AND P0, PT, R5.reuse, 0x1e, PT ;  /* 0x0000001e0500780c */ /* 0x041fe40003f04270 */
[----:B------:R-:W-:Y:S01]  /*00f0*/  ISETP.NE.AND P2, PT, R5, RZ, PT ;  /* 0x000000ff0500720c */ /* 0x000fe20003f45270 */
[----:B--2---:R-:W0:Y:S02]  /*0100*/  SHFL.DOWN PT, R7, R4, 0x1, 0x1f ;  /* 0x08201f0004077f89 */ /* 0x004e2400000e0000 */
[----:B0-----:R-:W-:-:S08]  /*0110*/  FSETP.GEU.AND P1, PT, R4, R7, PT ;  /* 0x000000070400720b */ /* 0x001fd00003f2e000 */
[----:B------:R-:W-:Y:S02]  /*0120*/  @!P0 FSEL R4, R7, R4, !P1 ;  /* 0x0000000407048208 */ /* 0x000fe40004800000 */
[----:B------:R-:W-:Y:S02]  /*0130*/  @!P0 SEL R19, R6, R19, !P1 ;  /* 0x0000001306138207 */ /* 0x000fe40004800000 */
[----:B------:R-:W-:Y:S01]  /*0140*/  ISETP.GT.AND P0, PT, R5, 0x1d, PT ;  /* 0x0000001d0500780c */ /* 0x000fe20003f04270 */
[----:B------:R-:W0:Y:S04]  /*0150*/  SHFL.DOWN PT, R7, R4, 0x2, 0x1f ;  /* 0x08401f0004077f89 */ /* 0x000e2800000e0000 */
[----:B------:R-:W1:Y:S01]  /*0160*/  SHFL.DOWN PT, R6, R19, 0x2, 0x1f ;  /* 0x08401f0013067f89 */ /* 0x000e6200000e0000 */
[----:B0-----:R-:W-:-:S07]  /*0170*/  FSETP.GEU.AND P1, PT, R4, R7, PT ;  /* 0x000000070400720b */ /* 0x001fce0003f2e000 */
[----:B------:R-:W-:Y:S02]  /*0180*/  @!P0 FSEL R4, R7, R4, !P1 ;  /* 0x0000000407048208 */ /* 0x000fe40004800000 */
[----:B-1----:R-:W-:Y:S02]  /*0190*/  @!P0 SEL R19, R6, R19, !P1 ;  /* 0x0000001306138207 */ /* 0x002fe40004800000 */
[----:B------:R-:W-:Y:S01]  /*01a0*/  ISETP.GT.AND P0, PT, R5, 0x1b, PT ;  /* 0x0000001b0500780c */ /* 0x000fe20003f04270 */
[----:B------:R-:W0:Y:S04]  /*01b0*/  SHFL.DOWN PT, R3, R4, 0x4, 0x1f ;  /* 0x08801f0004037f89 */ /* 0x000e2800000e0000 */
[----:B------:R-:W1:Y:S01]  /*01c0*/  SHFL.DOWN PT, R2, R19, 0x4, 0x1f ;  /* 0x08801f0013027f89 */ /* 0x000e6200000e0000 */
[----:B------:R-:W2:Y:S01]  /*01d0*/  @!P2 S2R R6, SR_CgaCtaId ;  /* 0x000000000006a919 */ /* 0x000ea20000008800 */
[----:B0-----:R-:W-:-:S06]  /*01e0*/  FSETP.GEU.AND P1, PT, R4, R3, PT ;  /* 0x000000030400720b */ /* 0x001fcc0003f2e000 */
[----:B------:R-:W-:Y:S02]  /*01f0*/  @!P0 FSEL R4, R3, R4, !P1 ;  /* 0x0000000403048208 */ /* 0x000fe40004800000 */
[----:B-1----:R-:W-:Y:S02]  /*0200*/  @!P0 SEL R19, R2, R19, !P1 ;  /* 0x0000001302138207 */ /* 0x002fe40004800000 */
[----:B------:R-:W-:Y:S01]  /*0210*/  ISETP.GT.AND P0, PT, R5, 0x17, PT ;  /* 0x000000170500780c */ /* 0x000fe20003f04270 */
[----:B------:R-:W0:Y:S04]  /*0220*/  SHFL.DOWN PT, R3, R4, 0x8, 0x1f ;  /* 0x09001f0004037f89 */ /* 0x000e2800000e0000 */
[----:B------:R-:W1:Y:S01]  /*0230*/  SHFL.DOWN PT, R2, R19, 0x8, 0x1f ;  /* 0x09001f0013027f89 */ /* 0x000e6200000e0000 */
[----:B0-----:R-:W-:-:S07]  /*0240*/  FSETP.GEU.AND P1, PT, R4, R3, PT ;  /* 0x000000030400720b */ /* 0x001fce0003f2e000 */
[----:B------:R-:W-:Y:S02]  /*0250*/  @!P0 FSEL R4, R3, R4, !P1 ;  /* 0x0000000403048208 */ /* 0x000fe40004800000 */
[----:B-1----:R-:W-:Y:S02]  /*0260*/  @!P0 SEL R19, R2, R19, !P1 ;  /* 0x0000001302138207 */ /* 0x002fe40004800000 */
[----:B------:R-:W-:Y:S01]  /*0270*/  @!P2 MOV R3, 0x400 ;  /* 0x000004000003a802 */ /* 0x000fe20000000f00 */
[----:B------:R-:W0:Y:S01]  /*0280*/  SHFL.DOWN PT, R17, R4, 0x10, 0x1f ;  /* 0x0a001f0004117f89 */ /* 0x000e2200000e0000 */
[----:B------:R-:W-:Y:S02]  /*0290*/  @!P2 SHF.R.U32.HI R2, RZ, 0x2, R9 ;  /* 0x00000002ff02a819 */ /* 0x000fe40000011609 */
[----:B--2---:R-:W-:Y:S01]  /*02a0*/  @!P2 LEA R3, R6, R3, 0x18 ;  /* 0x000000030603a211 */ /* 0x004fe200078ec0ff */
[----:B------:R-:W1:Y:S01]  /*02b0*/  SHFL.DOWN PT, R16, R19, 0x10, 0x1f ;  /* 0x0a001f0013107f89 */ /* 0x000e6200000e0000 */
[----:B------:R-:W-:-:S02]  /*02c0*/  @!P2 LOP3.LUT R2, R2, 0xf8, RZ, 0xc0, !PT ;  /* 0x000000f80202a812 */ /* 0x000fc400078ec0ff */
[----:B------:R-:W-:-:S03]  /*02d0*/  ISETP.NE.AND P1, PT, R9, RZ, PT ;  /* 0x000000ff0900720c */ /* 0x000fc60003f25270 */
[----:B------:R-:W-:Y:S01]  /*02e0*/  @!P2 IMAD.IADD R2, R2, 0x1, R3 ;  /* 0x000000010202a824 */ /* 0x000fe200078e0203 */
[----:B0-----:R-:W-:-:S04]  /*02f0*/  FSETP.GEU.AND P0, PT, R4, R17, PT ;  /* 0x000000110400720b */ /* 0x001fc80003f0e000 */
[----:B------:R-:W-:Y:S02]  /*0300*/  FSEL R17, R17, R4, !P0 ;  /* 0x0000000411117208 */ /* 0x000fe40004000000 */
[----:B-1----:R-:W-:-:S05]  /*0310*/  SEL R16, R16, R19, !P0 ;  /* 0x0000001310107207 */ /* 0x002fca0004000000 */
[----:B------:R0:W-:Y:S01]  /*0320*/  @!P2 STS.64 [R2+0x20], R16 ;  /* 0x000020100200a388 */ /* 0x0001e20000000a00 */
[----:B------:R-:W-:Y:S06]  /*0330*/  BAR.SYNC.DEFER_BLOCKING 0x0 ;  /* 0x0000000000007b1d */ /* 0x000fec0000010000 */
[----:B------:R-:W-:Y:S05]  /*0340*/  @P1 EXIT ;  /* 0x000000000000194d */ /* 0x000fea0003800000 */
[----:B------:R-:W1:Y:S01]  /*0350*/  S2UR UR5, SR_CgaCtaId ;  /* 0x00000000000579c3 */ /* 0x000e620000008800 */
[----:B------:R-:W-:Y:S01]  /*0360*/  UMOV UR4, 0x400 ;  /* 0x0000040000047882 */ /* 0x000fe20000000000 */
[----:B------:R-:W-:-:S04]  /*0370*/  ISETP.GT.AND P2, PT, R5, 0xf, PT ;  /* 0x0000000f0500780c */ /* 0x000fc80003f44270 */
[----:B------:R-:W-:Y:S01]  /*0380*/  FSEL R8, R4, R17, P2 ;  /* 0x0000001104087208 */ /* 0x000fe20001000000 */
[----:B-1----:R-:W-:-:S09]  /*0390*/  ULEA UR4, UR5, UR4, 0x18 ;  /* 0x0000000405047291 */ /* 0x002fd2000f8ec0ff */
[----:B0-----:R-:W0:Y:S04]  /*03a0*/  LDS.64 R2, [UR4+0x28] ;  /* 0x00002804ff027984 */ /* 0x001e280008000a00 */
[----:B------:R-:W1:Y:S04]  /*03b0*/  LDS.128 R24, [UR4+0x30] ;  /* 0x00003004ff187984 */ /* 0x000e680008000c00 */
[----:B------:R-:W2:Y:S04]  /*03c0*/  LDS.128 R28, [UR4+0x40] ;  /* 0x00004004ff1c7984 */ /* 0x000ea80008000c00 */
[----:B------:R-:W3:Y:S01]  /*03d0*/  LDS.128 R4, [UR4+0x50] ;  /* 0x00005004ff047984 */ /* 0x000ee20008000c00 */
[----:B0-----:R-:W-:-:S04]  /*03e0*/  FSETP.GT.AND P0, PT, R3, R8, PT ;  /* 0x000000080300720b */ /* 0x001fc80003f04000 */
[----:B------:R-:W-:Y:S02]  /*03f0*/  FSEL R8, R3, R8, P0 ;  /* 0x0000000803087208 */ /* 0x000fe40000000000 */
[----:B------:R-:W-:Y:S02]  /*0400*/  SEL R3, R19, R16, P2 ;  /* 0x0000001013037207 */ /* 0x000fe40001000000 */
[----:B-1----:R-:W-:-:S04]  /*0410*/  FSETP.GT.AND P4, PT, R25, R8, PT ;  /* 0x000000081900720b */ /* 0x002fc80003f84000 */
[----:B------:R-:W-:Y:S02]  /*0420*/  FSEL R12, R25, R8, P4 ;  /* 0x00000008190c7208 */ /* 0x000fe40002000000 */
[----:B------:R-:W0:Y:S02]  /*0430*/  LDS.128 R8, [UR4+0x60] ;  /* 0x00006004ff087984 */ /* 0x000e240008000c00 */
[----:B------:R-:W-:-:S04]  /*0440*/  FSETP.GT.AND P1, PT, R27, R12, PT ;  /* 0x0000000c1b00720b */ /* 0x000fc80003f24000 */
[----:B------:R-:W-:Y:S02]  /*0450*/  FSEL R12, R27, R12, P1 ;  /* 0x0000000c1b0c7208 */ /* 0x000fe40000800000 */
[----:B------:R-:W-:Y:S02]  /*0460*/  @!P4 SEL R24, R2, R3, P0 ;  /* 0x000000030218c207 */ /* 0x000fe40000000000 */
[----:B--2---:R-:W-:-:S04]  /*0470*/  FSETP.GT.AND P5, PT, R29, R12, PT ;  /* 0x0000000c1d00720b */ /* 0x004fc80003fa4000 */
[----:B------:R-:W-:Y:S02]  /*0480*/  FSEL R18, R29, R12, P5 ;  /* 0x0000000c1d127208 */ /* 0x000fe40002800000 */
[----:B------:R-:W1:Y:S02]  /*0490*/  LDS.128 R12, [UR4+0x70] ;  /* 0x00007004ff0c7984 */ /* 0x000e640008000c00 */
[----:B------:R-:W-:-:S04]  /*04a0*/  FSETP.GT.AND P3, PT, R31, R18, PT ;  /* 0x000000121f00720b */ /* 0x000fc80003f64000 */
[----:B------:R-:W-:Y:S02]  /*04b0*/  FSEL R18, R31, R18, P3 ;  /* 0x000000121f127208 */ /* 0x000fe40001800000 */
[----:B------:R-:W-:Y:S02]  /*04c0*/  @!P5 SEL R28, R26, R24, P1 ;  /* 0x000000181a1cd207 */ /* 0x000fe40000800000 */
[CC--:B---3--:R-:W-:Y:S01]  /*04d0*/  FSETP.GT.AND P6, PT, R5.reuse, R18.reuse, PT ;  /* 0x000000120500720b */ /* 0x0c8fe20003fc4000 */
[----:B------:R-:W-:Y:S03]  /*04e0*/  LDS.128 R24, [UR4+0xa0] ;  /* 0x0000a004ff187984 */ /* 0x000fe60008000c00 */
[----:B------:R-:W-:Y:S02]  /*04f0*/  FSEL R20, R5, R18, P6 ;  /* 0x0000001205147208 */ /* 0x000fe40003000000 */
[----:B------:R-:W2:Y:S02]  /*0500*/  LDS.128 R16, [UR4+0x80] ;  /* 0x00008004ff107984 */ /* 0x000ea40008000c00 */
[----:B------:R-:W-:-:S04]  /*0510*/  FSETP.GT.AND P2, PT, R7, R20, PT ;  /* 0x000000140700720b */ /* 0x000fc80003f44000 */
[----:B------:R-:W-:Y:S02]  /*0520*/  FSEL R20, R7, R20, P2 ;  /* 0x0000001407147208 */ /* 0x000fe40001000000 */
[----:B------:R-:W-:Y:S02]  /*0530*/  @!P6 SEL R4, R30, R28, P3 ;  /* 0x0000001c1e04e207 */ /* 0x000fe40001800000 */
[CC--:B0-----:R-:W-:Y:S01]  /*0540*/  FSETP.GT.AND P4, PT, R9.reuse, R20.reuse, PT ;  /* 0x000000140900720b */ /* 0x0c1fe20003f84000 */
[----:B------:R-:W-:Y:S03]  /*0550*/  LDS.128 R28, [UR4+0xb0] ;  /* 0x0000b004ff1c7984 */ /* 0x000fe60008000c00 */
[----:B------:R-:W-:Y:S02]  /*0560*/  FSEL R2, R9, R20, P4 ;  /* 0x0000001409027208 */ /* 0x000fe40002000000 */
[----:B------:R-:W0:Y:S02]  /*0570*/  LDS.128 R20, [UR4+0x90] ;  /* 0x00009004ff147984 */ /* 0x000e240008000c00 */
[----:B------:R-:W-:-:S04]  /*0580*/  FSETP.GT.AND P0, PT, R11, R2, PT ;  /* 0x000000020b00720b */ /* 0x000fc80003f04000 */
[----:B------:R-:W-:Y:S02]  /*0590*/  FSEL R2, R11, R2, P0 ;  /* 0x000000020b027208 */ /* 0x000fe40000000000 */
[----:B------:R-:W-:Y:S02]  /*05a0*/  @!P4 SEL R8, R6, R4, P2 ;  /* 0x000000040608c207 */ /* 0x000fe40001000000 */
[CC--:B-1----:R-:W-:Y:S01]  /*05b0*/  FSETP.GT.AND P1, PT, R13.reuse, R2.reuse, PT ;  /* 0x000000020d00720b */ /* 0x0c2fe20003f24000 */
[----:B------:R-:W1:Y:S03]  /*05c0*/  LDS.128 R4, [UR4+0xc0] ;  /* 0x0000c004ff047984 */ /* 0x000e660008000c00 */
[----:B------:R-:W-:-:S04]  /*05d0*/  FSEL R2, R13, R2, P1 ;  /* 0x000000020d027208 */ /* 0x000fc80000800000 */
[----:B------:R-:W-:-:S04]  /*05e0*/  FSETP.GT.AND P5, PT, R15, R2, PT ;  /* 0x000000020f00720b */ /* 0x000fc80003fa4000 */
[----:B------:R-:W-:Y:S02]  /*05f0*/  FSEL R2, R15, R2, P5 ;  /* 0x000000020f027208 */ /* 0x000fe40002800000 */
[----:B------:R-:W-:Y:S02]  /*0600*/  @!P1 SEL R12, R10, R8, P0 ;  /* 0x000000080a0c9207 */ /* 0x000fe40000000000 */
[CC--:B--2---:R-:W-:Y:S01]  /*0610*/  FSETP.GT.AND P6, PT, R17.reuse, R2.reuse, PT ;  /* 0x000000021100720b */ /* 0x0c4fe20003fc4000 */
[----:B------:R-:W2:Y:S03]  /*0620*/  LDS.128 R8, [UR4+0xd0] ;  /* 0x0000d004ff087984 */ /* 0x000ea60008000c00 */
[----:B------:R-:W-:-:S04]  /*0630*/  FSEL R2, R17, R2, P6 ;  /* 0x0000000211027208 */ /* 0x000fc80003000000 */
[----:B------:R-:W-:-:S04]  /*0640*/  FSETP.GT.AND P3, PT, R19, R2, PT ;  /* 0x000000021300720b */ /* 0x000fc80003f64000 */
[----:B------:R-:W-:Y:S02]  /*0650*/  FSEL R2, R19, R2, P3 ;  /* 0x0000000213027208 */ /* 0x000fe40001800000 */
[----:B------:R-:W-:Y:S02]  /*0660*/  @!P6 SEL R16, R14, R12, P5 ;  /* 0x0000000c0e10e207 */ /* 0x000fe40002800000 */
[CC--:B0-----:R-:W-:Y:S01]  /*0670*/  FSETP.GT.AND P4, PT, R21.reuse, R2.reuse, PT ;  /* 0x000000021500720b */ /* 0x0c1fe20003f84000 */
[----:B------:R-:W0:Y:S03]  /*0680*/  LDS.128 R12, [UR4+0xe0] ;  /* 0x0000e004ff0c7984 */ /* 0x000e260008000c00 */
[----:B------:R-:W-:-:S04]  /*0690*/  FSEL R2, R21, R2, P4 ;  /* 0x0000000215027208 */ /* 0x000fc80002000000 */
[----:B------:R-:W-:-:S04]  /*06a0*/  FSETP.GT.AND P2, PT, R23, R2, PT ;  /* 0x000000021700720b */ /* 0x000fc80003f44000 */
[----:B------:R-:W-:Y:S02]  /*06b0*/  FSEL R2, R23, R2, P2 ;  /* 0x0000000217027208 */ /* 0x000fe40001000000 */
[----:B------:R-:W-:Y:S02]  /*06c0*/  @!P4 SEL R20, R18, R16, P3 ;  /* 0x000000101214c207 */ /* 0x000fe40001800000 */
[CC--:B------:R-:W-:Y:S01]  /*06d0*/  FSETP.GT.AND P0, PT, R25.reuse, R2.reuse, PT ;  /* 0x000000021900720b */ /* 0x0c0fe20003f04000 */
[----:B------:R-:W3:Y:S03]  /*06e0*/  LDS.128 R16, [UR4+0xf0] ;  /* 0x0000f004ff107984 */ /* 0x000ee60008000c00 */
[----:B------:R-:W-:-:S04]  /*06f0*/  FSEL R2, R25, R2, P0 ;  /* 0x0000000219027208 */ /* 0x000fc80000000000 */
[----:B------:R-:W-:-:S04]  /*0700*/  FSETP.GT.AND P1, PT, R27, R2, PT ;  /* 0x000000021b00720b */ /* 0x000fc80003f24000 */
[----:B------:R-:W-:Y:S02]  /*0710*/  FSEL R2, R27, R2, P1 ;  /* 0x000000021b027208 */ /* 0x000fe40000800000 */
[----:B------:R-:W-:Y:S02]  /*0720*/  @!P0 SEL R24, R22, R20, P2 ;  /* 0x0000001416188207 */ /* 0x000fe40001000000 */
[CC--:B------:R-:W-:Y:S01]  /*0730*/  FSETP.GT.AND P6, PT, R29.reuse, R2.reuse, PT ;  /* 0x000000021d00720b */ /* 0x0c0fe20003fc4000 */
[----:B------:R-:W4:Y:S03]  /*0740*/  LDS.128 R20, [UR4+0x100] ;  /* 0x00010004ff147984 */ /* 0x000f260008000c00 */
[----:B------:R-:W-:-:S04]  /*0750*/  FSEL R2, R29, R2, P6 ;  /* 0x000000021d027208 */ /* 0x000fc80003000000 */
        /* <DEDUP_REMOVED lines=9> */
[----:B--2---:R-:W-:-:S04]  /*07f0*/  FSETP.GT.AND P0, PT, R9, R2, PT ;  /* 0x000000020900720b */ /* 0x004fc80003f04000 */
[----:B------:R-:W-:-:S04]  /*0800*/  FSEL R2, R9, R2, P0 ;  /* 0x0000000209027208 */ /* 0x000fc80000000000 */
[----:B------:R-:W-:-:S04]  /*0810*/  FSETP.GT.AND P2, PT, R11, R2, PT ;  /* 0x000000020b00720b */ /* 0x000fc80003f44000 */
[----:B------:R-:W-:Y:S02]  /*0820*/  FSEL R2, R11, R2, P2 ;  /* 0x000000020b027208 */ /* 0x000fe40001000000 */
[----:B------:R-:W-:Y:S02]  /*0830*/  @!P0 SEL R8, R6, R4, P3 ;  /* 0x0000000406088207 */ /* 0x000fe40001800000 */
[CC--:B0-----:R-:W-:Y:S01]  /*0840*/  FSETP.GT.AND P1, PT, R13.reuse, R2.reuse, PT ;  /* 0x000000020d00720b */ /* 0x0c1fe20003f24000 */
[----:B------:R-:W0:Y:S03]  /*0850*/  LDC.64 R4, c[0x0][0x388] ;  /* 0x0000e200ff047b82 */ /* 0x000e260000000a00 */
[----:B------:R-:W-:-:S04]  /*0860*/  FSEL R2, R13, R2, P1 ;  /* 0x000000020d027208 */ /* 0x000fc80000800000 */
[----:B------:R-:W-:-:S04]  /*0870*/  FSETP.GT.AND P6, PT, R15, R2, PT ;  /* 0x000000020f00720b */ /* 0x000fc80003fc4000 */
[----:B------:R-:W-:Y:S02]  /*0880*/  FSEL R2, R15, R2, P6 ;  /* 0x000000020f027208 */ /* 0x000fe40003000000 */
[----:B------:R-:W-:Y:S02]  /*0890*/  @!P1 SEL R12, R10, R8, P2 ;  /* 0x000000080a0c9207 */ /* 0x000fe40001000000 */
[----:B---3--:R-:W-:-:S04]  /*08a0*/  FSETP.GT.AND P4, PT, R17, R2, PT ;  /* 0x000000021100720b */ /* 0x008fc80003f84000 */
[----:B------:R-:W-:-:S04]  /*08b0*/  FSEL R2, R17, R2, P4 ;  /* 0x0000000211027208 */ /* 0x000fc80002000000 */
[----:B------:R-:W-:Y:S01]  /*08c0*/  FSETP.GT.AND P5, PT, R19, R2, PT ;  /* 0x000000021300720b */ /* 0x000fe20003fa4000 */
[----:B0-----:R-:W-:-:S03]  /*08d0*/  IMAD.WIDE.U32 R4, R0, 0x4, R4 ;  /* 0x0000000400047825 */ /* 0x001fc600078e0004 */
[----:B------:R-:W-:Y:S02]  /*08e0*/  FSEL R2, R19, R2, P5 ;  /* 0x0000000213027208 */ /* 0x000fe40002800000 */
[----:B------:R-:W-:Y:S02]  /*08f0*/  @!P4 SEL R16, R14, R12, P6 ;  /* 0x0000000c0e10c207 */ /* 0x000fe40003000000 */
[----:B----4-:R-:W-:-:S04]  /*0900*/  FSETP.GT.AND P3, PT, R21, R2, PT ;  /* 0x000000021500720b */ /* 0x010fc80003f64000 */
[----:B------:R-:W-:-:S04]  /*0910*/  FSEL R2, R21, R2, P3 ;  /* 0x0000000215027208 */ /* 0x000fc80001800000 */
[----:B------:R-:W-:-:S04]  /*0920*/  FSETP.GT.AND P0, PT, R23, R2, PT ;  /* 0x000000021700720b */ /* 0x000fc80003f04000 */
[----:B------:R-:W-:Y:S02]  /*0930*/  FSEL R6, R23, R2, P0 ;  /* 0x0000000217067208 */ /* 0x000fe40000000000 */
[----:B------:R-:W0:Y:S01]  /*0940*/  LDC.64 R2, c[0x0][0x390] ;  /* 0x0000e400ff027b82 */ /* 0x000e220000000a00 */
[----:B------:R-:W-:Y:S02]  /*0950*/  @!P3 SEL R20, R18, R16, P5 ;  /* 0x000000101214b207 */ /* 0x000fe40002800000 */
[----:B-1----:R-:W-:-:S04]  /*0960*/  FSETP.GT.AND P1, PT, R25, R6, PT ;  /* 0x000000061900720b */ /* 0x002fc80003f24000 */
[----:B------:R-:W-:-:S09]  /*0970*/  FSEL R6, R25, R6, P1 ;  /* 0x0000000619067208 */ /* 0x000fd20000800000 */
[----:B------:R-:W-:Y:S02]  /*0980*/  @!P1 SEL R24, R22, R20, P0 ;  /* 0x0000001416189207 */ /* 0x000fe40000000000 */
[----:B------:R-:W-:-:S04]  /*0990*/  FSETP.GT.AND P0, PT, R27, R6, PT ;  /* 0x000000061b00720b */ /* 0x000fc80003f04000 */
[----:B------:R-:W-:Y:S02]  /*09a0*/  SEL R7, R26, R24, P0 ;  /* 0x000000181a077207 */ /* 0x000fe40000000000 */
[----:B------:R-:W-:Y:S01]  /*09b0*/  FSEL R27, R27, R6, P0 ;  /* 0x000000061b1b7208 */ /* 0x000fe20000000000 */
[----:B0-----:R-:W-:Y:S02]  /*09c0*/  IMAD.WIDE.U32 R2, R0, 0x4, R2 ;  /* 0x0000000400027825 */ /* 0x001fe400078e0002 */
[----:B------:R-:W-:Y:S04]  /*09d0*/  STG.E desc[UR6][R4.64], R7 ;  /* 0x0000000704007986 */ /* 0x000fe8000c101906 */
[----:B------:R-:W-:Y:S01]  /*09e0*/  STG.E desc[UR6][R2.64], R27 ;  /* 0x0000001b02007986 */ /* 0x000fe2000c101906 */
[----:B------:R-:W-:Y:S05]  /*09f0*/  EXIT ;  /* 0x000000000000794d */ /* 0x000fea0003800000 */
.L_x_2:
        /* <DEDUP_REMOVED lines=16> */
.L_x_9:


//--------------------- .text._Z19block_reduce_kernelILi256EEvPKfPfi --------------------------
	.section	.text._Z19block_reduce_kernelILi256EEvPKfPfi,"ax",@progbits
	.align	128
        .global         _Z19block_reduce_kernelILi256EEvPKfPfi
        .type           _Z19block_reduce_kernelILi256EEvPKfPfi,@function
        .size           _Z19block_reduce_kernelILi256EEvPKfPfi,(.L_x_10 - _Z19block_reduce_kernelILi256EEvPKfPfi)
        .other          _Z19block_reduce_kernelILi256EEvPKfPfi,@"STO_CUDA_ENTRY STV_DEFAULT"
_Z19block_reduce_kernelILi256EEvPKfPfi:
.text._Z19block_reduce_kernelILi256EEvPKfPfi:
[----:B------:R-:W-:Y:S01]  /*0000*/  LDC R1, c[0x0][0x37c] ;  /* 0x0000df00ff017b82 */ /* 0x000fe20000000800 */
[----:B------:R-:W0:Y:S01]  /*0010*/  S2R R0, SR_CTAID.X ;  /* 0x0000000000007919 */ /* 0x000e220000002500 */
[----:B------:R-:W0:Y:S01]  /*0020*/  LDCU UR4, c[0x0][0x360] ;  /* 0x00006c00ff0477ac */ /* 0x000e220008000800 */
[----:B------:R-:W-:Y:S01]  /*0030*/  HFMA2 R4, -RZ, RZ, 0, 0 ;  /* 0x00000000ff047431 */ /* 0x000fe200000001ff */
        /* <DEDUP_REMOVED lines=8> */
[----:B------:R-:W-:Y:S01]  /*00c0*/  ISETP.NE.AND P2, PT, R11, RZ, PT ;  /* 0x000000ff0b00720c */ /* 0x000fe20003f45270 */
[----:B------:R-:W0:Y:S02]  /*00d0*/  S2R R9, SR_LANEID ;  /* 0x0000000000097919 */ /* 0x000e240000000000 */
[----:B--2---:R-:W1:Y:S02]  /*00e0*/  SHFL.DOWN P0, R5, R4, 0x1, 0x1f ;  /* 0x08201f0004057f89 */ /* 0x004e640000000000 */
[----:B-1----:R-:W-:-:S05]  /*00f0*/  @P0 FADD R5, R5, R4 ;  /* 0x0000000405050221 */ /* 0x002fca0000000000 */
[----:B------:R-:W1:Y:S02]  /*0100*/  SHFL.DOWN P0, R6, R5, 0x2, 0x1f ;  /* 0x08401f0005067f89 */ /* 0x000e640000000000 */
[----:B-1----:R-:W-:-:S05]  /*0110*/  @P0 FADD R6, R5, R6 ;  /* 0x0000000605060221 */ /* 0x002fca0000000000 */
[----:B------:R-:W1:Y:S02]  /*0120*/  SHFL.DOWN P0, R7, R6, 0x4, 0x1f ;  /* 0x08801f0006077f89 */ /* 0x000e640000000000 */
[----:B-1----:R-:W-:Y:S01]  /*0130*/  @P0 FADD R7, R6, R7 ;  /* 0x0000000706070221 */ /* 0x002fe20000000000 */
[----:B0-----:R-:W-:-:S04]  /*0140*/  ISETP.NE.AND P0, PT, R9, RZ, PT ;  /* 0x000000ff0900720c */ /* 0x001fc80003f05270 */
[----:B------:R-:W0:Y:S09]  /*0150*/  SHFL.DOWN P1, R8, R7, 0x8, 0x1f ;  /* 0x09001f0007087f89 */ /* 0x000e320000020000 */
[----:B------:R-:W1:Y:S01]  /*0160*/  @!P0 S2R R10, SR_CgaCtaId ;  /* 0x00000000000a8919 */ /* 0x000e620000008800 */
[----:B------:R-:W-:-:S02]  /*0170*/  @!P0 MOV R3, 0x400 ;  /* 0x0000040000038802 */ /* 0x000fc40000000f00 */
[----:B------:R-:W-:-:S04]  /*0180*/  @!P0 SHF.R.U32.HI R2, RZ, 0x3, R11 ;  /* 0x00000003ff028819 */ /* 0x000fc8000001160b */
[----:B------:R-:W-:Y:S01]  /*0190*/  @!P0 LOP3.LUT R2, R2, 0x7c, RZ, 0xc0, !PT ;  /* 0x0000007c02028812 */ /* 0x000fe200078ec0ff */
[----:B0-----:R-:W-:-:S05]  /*01a0*/  @P1 FADD R8, R7, R8 ;  /* 0x0000000807081221 */ /* 0x001fca0000000000 */
[----:B------:R-:W0:Y:S01]  /*01b0*/  SHFL.DOWN P1, R9, R8, 0x10, 0x1f ;  /* 0x0a001f0008097f89 */ /* 0x000e220000020000 */
[----:B-1----:R-:W-:-:S04]  /*01c0*/  @!P0 LEA R3, R10, R3, 0x18 ;  /* 0x000000030a038211 */ /* 0x002fc800078ec0ff */
[----:B------:R-:W-:Y:S01]  /*01d0*/  @!P0 IADD3 R2, PT, PT, R2, R3, RZ ;  /* 0x0000000302028210 */ /* 0x000fe20007ffe0ff */
[----:B0-----:R-:W-:-:S05]  /*01e0*/  @P1 FADD R9, R8, R9 ;  /* 0x0000000908091221 */ /* 0x001fca0000000000 */
[----:B------:R0:W-:Y:S01]  /*01f0*/  @!P0 STS [R2+0x8], R9 ;  /* 0x0000080902008388 */ /* 0x0001e20000000800 */
[----:B------:R-:W-:Y:S06]  /*0200*/  BAR.SYNC.DEFER_BLOCKING 0x0 ;  /* 0x0000000000007b1d */ /* 0x000fec0000010000 */
[----:B------:R-:W-:Y:S05]  /*0210*/  @P2 EXIT ;  /* 0x000000000000294d */ /* 0x000fea0003800000 */
[----:B------:R-:W1:Y:S01]  /*0220*/  S2UR UR5, SR_CgaCtaId ;  /* 0x00000000000579c3 */ /* 0x000e620000008800 */
[----:B------:R-:W-:-:S07]  /*0230*/  UMOV UR4, 0x400 ;  /* 0x0000040000047882 */ /* 0x000fce0000000000 */
[----:B0-----:R-:W0:Y:S01]  /*0240*/  LDC.64 R2, c[0x0][0x388] ;  /* 0x0000e200ff027b82 */ /* 0x001e220000000a00 */
[----:B-1----:R-:W-:Y:S01]  /*0250*/  ULEA UR4, UR5, UR4, 0x18 ;  /* 0x0000000405047291 */ /* 0x002fe2000f8ec0ff */
[----:B0-----:R-:W-:-:S08]  /*0260*/  IMAD.WIDE.U32 R2, R0, 0x4, R2 ;  /* 0x0000000400027825 */ /* 0x001fd000078e0002 */
[----:B------:R-:W0:Y:S04]  /*0270*/  LDS R8, [UR4+0xc] ;  /* 0x00000c04ff087984 */ /* 0x000e280008000800 */
[----:B------:R-:W1:Y:S04]  /*0280*/  LDS.128 R4, [UR4+0x10] ;  /* 0x00001004ff047984 */ /* 0x000e680008000c00 */
[----:B------:R-:W2:Y:S01]  /*0290*/  LDS.64 R10, [UR4+0x20] ;  /* 0x00002004ff0a7984 */ /* 0x000ea20008000a00 */
[----:B0-----:R-:W-:-:S04]  /*02a0*/  FADD R9, R9, R8 ;  /* 0x0000000809097221 */ /* 0x001fc80000000000 */
[----:B-1----:R-:W-:-:S04]  /*02b0*/  FADD R4, R9, R4 ;  /* 0x0000000409047221 */ /* 0x002fc80000000000 */
[----:B------:R-:W-:-:S04]  /*02c0*/  FADD R5, R4, R5 ;  /* 0x0000000504057221 */ /* 0x000fc80000000000 */
[----:B------:R-:W-:-:S04]  /*02d0*/  FADD R6, R5, R6 ;  /* 0x0000000605067221 */ /* 0x000fc80000000000 */
[----:B------:R-:W-:-:S04]  /*02e0*/  FADD R7, R6, R7 ;  /* 0x0000000706077221 */ /* 0x000fc80000000000 */
[----:B--2---:R-:W-:-:S04]  /*02f0*/  FADD R10, R7, R10 ;  /* 0x0000000a070a7221 */ /* 0x004fc80000000000 */
[----:B------:R-:W-:-:S05]  /*0300*/  FADD R11, R10, R11 ;  /* 0x0000000b0a0b7221 */ /* 0x000fca0000000000 */
[----:B------:R-:W-:Y:S01]  /*0310*/  STG.E desc[UR6][R2.64], R11 ;  /* 0x0000000b02007986 */ /* 0x000fe2000c101906 */
[----:B------:R-:W-:Y:S05]  /*0320*/  EXIT ;  /* 0x000000000000794d */ /* 0x000fea0003800000 */
.L_x_3:
        /* <DEDUP_REMOVED lines=13> */
.L_x_10:


//--------------------- .text._Z18warp_reduce_kernelPKfPfi --------------------------
	.section	.text._Z18warp_reduce_kernelPKfPfi,"ax",@progbits
	.align	128
        .global         _Z18warp_reduce_kernelPKfPfi
        .type           _Z18warp_reduce_kernelPKfPfi,@function
        .size           _Z18warp_reduce_kernelPKfPfi,(.L_x_11 - _Z18warp_reduce_kernelPKfPfi)
        .other          _Z18warp_reduce_kernelPKfPfi,@"STO_CUDA_ENTRY STV_DEFAULT"
_Z18warp_reduce_kernelPKfPfi:
.text._Z18warp_reduce_kernelPKfPfi:
[----:B------:R-:W-:Y:S01]  /*0000*/  LDC R1, c[0x0][0x37c] ;  /* 0x0000df00ff017b82 */ /* 0x000fe20000000800 */
[----:B------:R-:W0:Y:S07]  /*0010*/  S2R R9, SR_TID.X ;  /* 0x0000000000097919 */ /* 0x000e2e0000002100 */
[----:B------:R-:W0:Y:S01]  /*0020*/  S2UR UR6, SR_CTAID.X ;  /* 0x00000000000679c3 */ /* 0x000e220000002500 */
[----:B------:R-:W1:Y:S01]  /*0030*/  LDCU UR4, c[0x0][0x390] ;  /* 0x00007200ff0477ac */ /* 0x000e620008000800 */
[----:B------:R-:W-:Y:S01]  /*0040*/  BSSY.RECONVERGENT B0, `(.L_x_4) ;  /* 0x000000a000007945 */ /* 0x000fe20003800200 */
[----:B------:R-:W-:-:S05]  /*0050*/  HFMA2 R2, -RZ, RZ, 0, 0 ;  /* 0x00000000ff027431 */ /* 0x000fca00000001ff */
[----:B------:R-:W0:Y:S02]  /*0060*/  LDC R6, c[0x0][0x360] ;  /* 0x0000d800ff067b82 */ /* 0x000e240000000800 */
[----:B0-----:R-:W-:-:S05]  /*0070*/  IMAD R5, R6, UR6, R9 ;  /* 0x0000000606057c24 */ /* 0x001fca000f8e0209 */
[----:B-1----:R-:W-:Y:S01]  /*0080*/  ISETP.GE.AND P0, PT, R5, UR4, PT ;  /* 0x0000000405007c0c */ /* 0x002fe2000bf06270 */
[----:B------:R-:W0:-:S12]  /*0090*/  LDCU.64 UR4, c[0x0][0x358] ;  /* 0x00006b00ff0477ac */ /* 0x000e180008000a00 */
[----:B------:R-:W-:Y:S05]  /*00a0*/  @P0 BRA `(.L_x_5) ;  /* 0x00000000000c0947 */ /* 0x000fea0003800000 */
[----:B------:R-:W1:Y:S02]  /*00b0*/  LDC.64 R2, c[0x0][0x380] ;  /* 0x0000e000ff027b82 */ /* 0x000e640000000a00 */
[----:B-1----:R-:W-:-:S06]  /*00c0*/  IMAD.WIDE R2, R5, 0x4, R2 ;  /* 0x0000000405027825 */ /* 0x002fcc00078e0202 */
[----:B0-----:R1:W5:Y:S02]  /*00d0*/  LDG.E R2, desc[UR4][R2.64] ;  /* 0x0000000402027981 */ /* 0x001364000c1e1900 */
.L_x_5:
[----:B0-----:R-:W-:Y:S05]  /*00e0*/  BSYNC.RECONVERGENT B0 ;  /* 0x0000000000007941 */ /* 0x001fea0003800200 */
.L_x_4:
[----:B-1---5:R-:W0:Y:S02]  /*00f0*/  SHFL.DOWN P0, R3, R2, 0x1, 0x1f ;  /* 0x08201f0002037f89 */ /* 0x022e240000000000 */
[----:B0-----:R-:W-:-:S05]  /*0100*/  @P0 FADD R3, R3, R2 ;  /* 0x0000000203030221 */ /* 0x001fca0000000000 */
[----:B------:R-:W0:Y:S02]  /*0110*/  SHFL.DOWN P0, R0, R3, 0x2, 0x1f ;  /* 0x08401f0003007f89 */ /* 0x000e240000000000 */
[----:B0-----:R-:W-:-:S05]  /*0120*/  @P0 FADD R0, R3, R0 ;  /* 0x0000000003000221 */ /* 0x001fca0000000000 */
[----:B------:R-:W0:Y:S02]  /*0130*/  SHFL.DOWN P0, R5, R0, 0x4, 0x1f ;  /* 0x08801f0000057f89 */ /* 0x000e240000000000 */
[----:B0-----:R-:W-:Y:S01]  /*0140*/  @P0 FADD R5, R0, R5 ;  /* 0x0000000500050221 */ /* 0x001fe20000000000 */
[----:B------:R-:W-:-:S04]  /*0150*/  LOP3.LUT P0, RZ, R9, 0x1f, RZ, 0xc0, !PT ;  /* 0x0000001f09ff7812 */ /* 0x000fc8000780c0ff */
[----:B------:R-:W0:Y:S02]  /*0160*/  SHFL.DOWN P1, R4, R5, 0x8, 0x1f ;  /* 0x09001f0005047f89 */ /* 0x000e240000020000 */
[----:B0-----:R-:W-:-:S05]  /*0170*/  @P1 FADD R4, R5, R4 ;  /* 0x0000000405041221 */ /* 0x001fca0000000000 */
[----:B------:R0:W1:Y:S02]  /*0180*/  SHFL.DOWN P1, R7, R4, 0x10, 0x1f ;  /* 0x0a001f0004077f89 */ /* 0x0000640000020000 */
[----:B------:R-:W-:Y:S05]  /*0190*/  @P0 EXIT ;  /* 0x000000000000094d */ /* 0x000fea0003800000 */
[----:B------:R-:W2:Y:S01]  /*01a0*/  LDC.64 R2, c[0x0][0x388] ;  /* 0x0000e200ff027b82 */ /* 0x000ea20000000a00 */
[----:B------:R-:W-:Y:S01]  /*01b0*/  SHF.R.U32.HI R0, RZ, 0x5, R6 ;  /* 0x00000005ff007819 */ /* 0x000fe20000011606 */
[----:B-1----:R-:W-:Y:S01]  /*01c0*/  @P1 FADD R7, R4, R7 ;  /* 0x0000000704071221 */ /* 0x002fe20000000000 */
[----:B------:R-:W-:-:S05]  /*01d0*/  SHF.R.U32.HI R5, RZ, 0x5, R9 ;  /* 0x00000005ff057819 */ /* 0x000fca0000011609 */
[----:B------:R-:W-:-:S04]  /*01e0*/  IMAD R5, R0, UR6, R5 ;  /* 0x0000000600057c24 */ /* 0x000fc8000f8e0205 */
[----:B--2---:R-:W-:-:S05]  /*01f0*/  IMAD.WIDE R2, R5, 0x4, R2 ;  /* 0x0000000405027825 */ /* 0x004fca00078e0202 */
[----:B------:R-:W-:Y:S01]  /*0200*/  STG.E desc[UR4][R2.64], R7 ;  /* 0x0000000702007986 */ /* 0x000fe2000c101904 */
[----:B------:R-:W-:Y:S05]  /*0210*/  EXIT ;  /* 0x000000000000794d */ /* 0x000fea0003800000 */
.L_x_6:
        /* <DEDUP_REMOVED lines=14> */
.L_x_11:


//--------------------- .nv.shared.reserved.0     --------------------------
	.section	.nv.shared.reserved.0,"aw",@nobits
	.weak		__nv_reservedSMEM_offset_0_alias
	.size		__nv_reservedSMEM_offset_0_alias, 0, 64
	.other		__nv_reservedSMEM_offset_0_alias,@"STO_CUDA_RESERVED_SHARED STV_DEFAULT"
__nv_reservedSMEM_offset_0_alias:
	.zero		0
	.zero		64


//--------------------- .nv.global                --------------------------
	.section	.nv.global,"aw",@nobits
.nv.global:
	.type		_ZN34_INTERNAL_287f7ad1_4_k_cu_17a496a26thrust24THRUST_300001_SM_1000_NS12placeholders2_5E,@object
	.size		_ZN34_INTERNAL_287f7ad1_4_k_cu_17a496a26thrust24THRUST_300001_SM_1000_NS12placeholders2_5E,(_ZN34_INTERNAL_287f7ad1_4_k_cu_17a496a24cuda3std3__45__cpo6cbeginE - _ZN34_INTERNAL_287f7ad1_4_k_cu_17a496a26thrust24THRUST_300001_SM_1000_NS12placeholders2_5E)
_ZN34_INTERNAL_287f7ad1_4_k_cu_17a496a26thrust24THRUST_300001_SM_1000_NS12placeholders2_5E:
	.zero		1
	.type		_ZN34_INTERNAL_287f7ad1_4_k_cu_17a496a24cuda3std3__45__cpo6cbeginE,@object
	.size		_ZN34_INTERNAL_287f7ad1_4_k_cu_17a496a24cuda3std3__45__cpo6cbeginE,(_ZN34_INTERNAL_287f7ad1_4_k_cu_17a496a24cuda3std6ranges3__45__cpo6cbeginE - _ZN34_INTERNAL_287f7ad1_4_k_cu_17a496a24cuda3std3__45__cpo6cbeginE)
_ZN34_INTERNAL_287f7ad1_4_k_cu_17a496a24cuda3std3__45__cpo6cbeginE:
	.zero		1
	.type		_ZN34_INTERNAL_287f7ad1_4_k_cu_17a496a24cuda3std6ranges3__45__cpo6cbeginE,@object
	.size		_ZN34_INTERNAL_287f7ad1_4_k_cu_17a496a24cuda3std6ranges3__45__cpo6cbeginE,(_ZN34_INTERNAL_287f7ad1_4_k_cu_17a496a24cuda3std3__48in_placeE - _ZN34_INTERNAL_287f7ad1_4_k_cu_17a496a24cuda3std6ranges3__45__cpo6cbeginE)
_ZN34_INTERNAL_287f7ad1_4_k_cu_17a496a24cuda3std6ranges3__45__cpo6cbeginE:
	.zero		1
	.type		_ZN34_INTERNAL_287f7ad1_4_k_cu_17a496a24cuda3std3__48in_placeE,@object
	.size		_ZN34_INTERNAL_287f7ad1_4_k_cu_17a496a24cuda3std3__48in_placeE,(_ZN34_INTERNAL_287f7ad1_4_k_cu_17a496a24cuda3std6ranges3__45__cpo4sizeE - _ZN34_INTERNAL_287f7ad1_4_k_cu_17a496a24cuda3std3__48in_placeE)
_ZN34_INTERNAL_287f7ad1_4_k_cu_17a496a24cuda3std3__48in_placeE:
	.zero		1
	.type		_ZN34_INTERNAL_287f7ad1_4_k_cu_17a496a24cuda3std6ranges3__45__cpo4sizeE,@object
	.size		_ZN34_INTERNAL_287f7ad1_4_k_cu_17a496a24cuda3std6ranges3__45__cpo4sizeE,(_ZN34_INTERNAL_287f7ad1_4_k_cu_17a496a26thrust24THRUST_300001_SM_1000_NS12placeholders2_9E - _ZN34_INTERNAL_287f7ad1_4_k_cu_17a496a24cuda3std6ranges3__45__cpo4sizeE)
_ZN34_INTERNAL_287f7ad1_4_k_cu_17a496a24cuda3std6ranges3__45__cpo4sizeE:
	.zero		1
	.type		_ZN34_INTERNAL_287f7ad1_4_k_cu_17a496a26thrust24THRUST_300001_SM_1000_NS12placeholders2_9E,@object
	.size		_ZN34_INTERNAL_287f7ad1_4_k_cu_17a496a26thrust24THRUST_300001_SM_1000_NS12placeholders2_9E,(_ZN34_INTERNAL_287f7ad1_4_k_cu_17a496a24cuda3std3__45__cpo7crbeginE - _ZN34_INTERNAL_287f7ad1_4_k_cu_17a496a26thrust24THRUST_300001_SM_1000_NS12placeholders2_9E)
_ZN34_INTERNAL_287f7ad1_4_k_cu_17a496a26thrust24THRUST_300001_SM_1000_NS12placeholders2_9E:
	.zero		1
	.type		_ZN34_INTERNAL_287f7ad1_4_k_cu_17a496a24cuda3std3__45__cpo7crbeginE,@object
	.size		_ZN34_INTERNAL_287f7ad1_4_k_cu_17a496a24cuda3std3__45__cpo7crbeginE,(_ZN34_INTERNAL_287f7ad1_4_k_cu_17a496a24cuda3std6ranges3__45__cpo4nextE - _ZN34_INTERNAL_287f7ad1_4_k_cu_17a496a24cuda3std3__45__cpo7crbeginE)
_ZN34_INTERNAL_287f7ad1_4_k_cu_17a496a24cuda3std3__45__cpo7crbeginE:
	.zero		1
	.type		_ZN34_INTERNAL_287f7ad1_4_k_cu_17a496a24cuda3std6ranges3__45__cpo4nextE,@object
	.size		_ZN34_INTERNAL_287f7ad1_4_k_cu_17a496a24cuda3std6ranges3__45__cpo4nextE,(_ZN34_INTERNAL_287f7ad1_4_k_cu_17a496a24cuda3std6ranges3__45__cpo4swapE - _ZN34_INTERNAL_287f7ad1_4_k_cu_17a496a24cuda3std6ranges3__45__cpo4nextE)
_ZN34_INTERNAL_287f7ad1_4_k_cu_17a496a24cuda3std6ranges3__45__cpo4nextE:
	.zero		1
	.type		_ZN34_INTERNAL_287f7ad1_4_k_cu_17a496a24cuda3std6ranges3__45__cpo4swapE,@object
	.size		_ZN34_INTERNAL_287f7ad1_4_k_cu_17a496a24cuda3std6ranges3__45__cpo4swapE,(_ZN34_INTERNAL_287f7ad1_4_k_cu_17a496a26thrust24THRUST_300001_SM_1000_NS12placeholders2_1E - _ZN34_INTERNAL_287f7ad1_4_k_cu_17a496a24cuda3std6ranges3__45__cpo4swapE)
_ZN34_INTERNAL_287f7ad1_4_k_cu_17a496a24cuda3std6ranges3__45__cpo4swapE:
	.zero		1
	.type		_ZN34_INTERNAL_287f7ad1_4_k_cu_17a496a26thrust24THRUST_300001_SM_1000_NS12placeholders2_1E,@object
	.size		_ZN34_INTERNAL_287f7ad1_4_k_cu_17a496a26thrust24THRUST_300001_SM_1000_NS12placeholders2_1E,(_ZN34_INTERNAL_287f7ad1_4_k_cu_17a496a26thrust24THRUST_300001_SM_1000_NS12placeholders2_3E - _ZN34_INTERNAL_287f7ad1_4_k_cu_17a496a26thrust24THRUST_300001_SM_1000_NS12placeholders2_1E)
_ZN34_INTERNAL_287f7ad1_4_k_cu_17a496a26thrust24THRUST_300001_SM_1000_NS12placeholders2_1E:
	.zero		1
	.type		_ZN34_INTERNAL_287f7ad1_4_k_cu_17a496a26thrust24THRUST_300001_SM_1000_NS12placeholders2_3E,@object
	.size		_ZN34_INTERNAL_287f7ad1_4_k_cu_17a496a26thrust24THRUST_300001_SM_1000_NS12placeholders2_3E,(_ZN34_INTERNAL_287f7ad1_4_k_cu_17a496a24cuda3std3__45__cpo5beginE - _ZN34_INTERNAL_287f7ad1_4_k_cu_17a496a26thrust24THRUST_300001_SM_1000_NS12placeholders2_3E)
_ZN34_INTERNAL_287f7ad1_4_k_cu_17a496a26thrust24THRUST_300001_SM_1000_NS12placeholders2_3E:
	.zero		1
	.type		_ZN34_INTERNAL_287f7ad1_4_k_cu_17a496a24cuda3std3__45__cpo5beginE,@object
	.size		_ZN34_INTERNAL_287f7ad1_4_k_cu_17a496a24cuda3std3__45__cpo5beginE,(_ZN34_INTERNAL_287f7ad1_4_k_cu_17a496a24cuda3std6ranges3__45__cpo5beginE - _ZN34_INTERNAL_287f7ad1_4_k_cu_17a496a24cuda3std3__45__cpo5beginE)
_ZN34_INTERNAL_287f7ad1_4_k_cu_17a496a24cuda3std3__45__cpo5beginE:
	.zero		1
	.type		_ZN34_INTERNAL_287f7ad1_4_k_cu_17a496a24cuda3std6ranges3__45__cpo5beginE,@object
	.size		_ZN34_INTERNAL_287f7ad1_4_k_cu_17a496a24cuda3std6ranges3__45__cpo5beginE,(_ZN34_INTERNAL_287f7ad1_4_k_cu_17a496a24cuda3std3__436_GLOBAL__N__287f7ad1_4_k_cu_17a496a26ignoreE - _ZN34_INTERNAL_287f7ad1_4_k_cu_17a496a24cuda3std6ranges3__45__cpo5beginE)
_ZN34_INTERNAL_287f7ad1_4_k_cu_17a496a24cuda3std6ranges3__45__cpo5beginE:
	.zero		1
	.type		_ZN34_INTERNAL_287f7ad1_4_k_cu_17a496a24cuda3std3__436_GLOBAL__N__287f7ad1_4_k_cu_17a496a26ignoreE,@object
	.size		_ZN34_INTERNAL_287f7ad1_4_k_cu_17a496a24cuda3std3__436_GLOBAL__N__287f7ad1_4_k_cu_17a496a26ignoreE,(_ZN34_INTERNAL_287f7ad1_4_k_cu_17a496a24cuda3std6ranges3__45__cpo4dataE - _ZN34_INTERNAL_287f7ad1_4_k_cu_17a496a24cuda3std3__436_GLOBAL__N__287f7ad1_4_k_cu_17a496a26ignoreE)
_ZN34_INTERNAL_287f7ad1_4_k_cu_17a496a24cuda3std3__436_GLOBAL__N__287f7ad1_4_k_cu_17a496a26ignoreE:
	.zero		1
	.type		_ZN34_INTERNAL_287f7ad1_4_k_cu_17a496a24cuda3std6ranges3__45__cpo4dataE,@object
	.size		_ZN34_INTERNAL_287f7ad1_4_k_cu_17a496a24cuda3std6ranges3__45__cpo4dataE,(_ZN34_INTERNAL_287f7ad1_4_k_cu_17a496a26thrust24THRUST_300001_SM_1000_NS12placeholders2_7E - _ZN34_INTERNAL_287f7ad1_4_k_cu_17a496a24cuda3std6ranges3__45__cpo4dataE)
_ZN34_INTERNAL_287f7ad1_4_k_cu_17a496a24cuda3std6ranges3__45__cpo4dataE:
	.zero		1
	.type		_ZN34_INTERNAL_287f7ad1_4_k_cu_17a496a26thrust24THRUST_300001_SM_1000_NS12placeholders2_7E,@object
	.size		_ZN34_INTERNAL_287f7ad1_4_k_cu_17a496a26thrust24THRUST_300001_SM_1000_NS12placeholders2_7E,(_ZN34_INTERNAL_287f7ad1_4_k_cu_17a496a24cuda3std3__45__cpo6rbeginE - _ZN34_INTERNAL_287f7ad1_4_k_cu_17a496a26thrust24THRUST_300001_SM_1000_NS12placeholders2_7E)
_ZN34_INTERNAL_287f7ad1_4_k_cu_17a496a26thrust24THRUST_300001_SM_1000_NS12placeholders2_7E:
	.zero		1
	.type		_ZN34_INTERNAL_287f7ad1_4_k_cu_17a496a24cuda3std3__45__cpo6rbeginE,@object
	.size		_ZN34_INTERNAL_287f7ad1_4_k_cu_17a496a24cuda3std3__45__cpo6rbeginE,(_ZN34_INTERNAL_287f7ad1_4_k_cu_17a496a24cuda3std6ranges3__45__cpo7advanceE - _ZN34_INTERNAL_287f7ad1_4_k_cu_17a496a24cuda3std3__45__cpo6rbeginE)
_ZN34_INTERNAL_287f7ad1_4_k_cu_17a496a24cuda3std3__45__cpo6rbeginE:
	.zero		1
	.type		_ZN34_INTERNAL_287f7ad1_4_k_cu_17a496a24cuda3std6ranges3__45__cpo7advanceE,@object
	.size		_ZN34_INTERNAL_287f7ad1_4_k_cu_17a496a24cuda3std6ranges3__45__cpo7advanceE,(_ZN34_INTERNAL_287f7ad1_4_k_cu_17a496a24cuda3std3__47nulloptE - _ZN34_INTERNAL_287f7ad1_4_k_cu_17a496a24cuda3std6ranges3__45__cpo7advanceE)
_ZN34_INTERNAL_287f7ad1_4_k_cu_17a496a24cuda3std6ranges3__45__cpo7advanceE:
	.zero		1
	.type		_ZN34_INTERNAL_287f7ad1_4_k_cu_17a496a24cuda3std3__47nulloptE,@object
	.size		_ZN34_INTERNAL_287f7ad1_4_k_cu_17a496a24cuda3std3__47nulloptE,(_ZN34_INTERNAL_287f7ad1_4_k_cu_17a496a24cuda3std6ranges3__45__cpo8distanceE - _ZN34_INTERNAL_287f7ad1_4_k_cu_17a496a24cuda3std3__47nulloptE)
_ZN34_INTERNAL_287f7ad1_4_k_cu_17a496a24cuda3std3__47nulloptE:
	.zero		1
	.type		_ZN34_INTERNAL_287f7ad1_4_k_cu_17a496a24cuda3std6ranges3__45__cpo8distanceE,@object
	.size		_ZN34_INTERNAL_287f7ad1_4_k_cu_17a496a24cuda3std6ranges3__45__cpo8distanceE,(_ZN34_INTERNAL_287f7ad1_4_k_cu_17a496a26thrust24THRUST_300001_SM_1000_NS12placeholders2_6E - _ZN34_INTERNAL_287f7ad1_4_k_cu_17a496a24cuda3std6ranges3__45__cpo8distanceE)
_ZN34_INTERNAL_287f7ad1_4_k_cu_17a496a24cuda3std6ranges3__45__cpo8distanceE:
	.zero		1
	.type		_ZN34_INTERNAL_287f7ad1_4_k_cu_17a496a26thrust24THRUST_300001_SM_1000_NS12placeholders2_6E,@object
	.size		_ZN34_INTERNAL_287f7ad1_4_k_cu_17a496a26thrust24THRUST_300001_SM_1000_NS12placeholders2_6E,(_ZN34_INTERNAL_287f7ad1_4_k_cu_17a496a24cuda3std3__45__cpo4cendE - _ZN34_INTERNAL_287f7ad1_4_k_cu_17a496a26thrust24THRUST_300001_SM_1000_NS12placeholders2_6E)
_ZN34_INTERNAL_287f7ad1_4_k_cu_17a496a26thrust24THRUST_300001_SM_1000_NS12placeholders2_6E:
	.zero		1
	.type		_ZN34_INTERNAL_287f7ad1_4_k_cu_17a496a24cuda3std3__45__cpo4cendE,@object
	.size		_ZN34_INTERNAL_287f7ad1_4_k_cu_17a496a24cuda3std3__45__cpo4cendE,(_ZN34_INTERNAL_287f7ad1_4_k_cu_17a496a24cuda3std6ranges3__45__cpo4cendE - _ZN34_INTERNAL_287f7ad1_4_k_cu_17a496a24cuda3std3__45__cpo4cendE)
_ZN34_INTERNAL_287f7ad1_4_k_cu_17a496a24cuda3std3__45__cpo4cendE:
	.zero		1
	.type		_ZN34_INTERNAL_287f7ad1_4_k_cu_17a496a24cuda3std6ranges3__45__cpo4cendE,@object
	.size		_ZN34_INTERNAL_287f7ad1_4_k_cu_17a496a24cuda3std6ranges3__45__cpo4cendE,(_ZN34_INTERNAL_287f7ad1_4_k_cu_17a496a24cuda3std3__420unreachable_sentinelE - _ZN34_INTERNAL_287f7ad1_4_k_cu_17a496a24cuda3std6ranges3__45__cpo4cendE)
_ZN34_INTERNAL_287f7ad1_4_k_cu_17a496a24cuda3std6ranges3__45__cpo4cendE:
	.zero		1
	.type		_ZN34_INTERNAL_287f7ad1_4_k_cu_17a496a24cuda3std3__420unreachable_sentinelE,@object
	.size		_ZN34_INTERNAL_287f7ad1_4_k_cu_17a496a24cuda3std3__420unreachable_sentinelE,(_ZN34_INTERNAL_287f7ad1_4_k_cu_17a496a24cuda3std6ranges3__45__cpo5ssizeE - _ZN34_INTERNAL_287f7ad1_4_k_cu_17a496a24cuda3std3__420unreachable_sentinelE)
_ZN34_INTERNAL_287f7ad1_4_k_cu_17a496a24cuda3std3__420unreachable_sentinelE:
	.zero		1
	.type		_ZN34_INTERNAL_287f7ad1_4_k_cu_17a496a24cuda3std6ranges3__45__cpo5ssizeE,@object
	.size		_ZN34_INTERNAL_287f7ad1_4_k_cu_17a496a24cuda3std6ranges3__45__cpo5ssizeE,(_ZN34_INTERNAL_287f7ad1_4_k_cu_17a496a26thrust24THRUST_300001_SM_1000_NS12placeholders3_10E - _ZN34_INTERNAL_287f7ad1_4_k_cu_17a496a24cuda3std6ranges3__45__cpo5ssizeE)
_ZN34_INTERNAL_287f7ad1_4_k_cu_17a496a24cuda3std6ranges3__45__cpo5ssizeE:
	.zero		1
	.type		_ZN34_INTERNAL_287f7ad1_4_k_cu_17a496a26thrust24THRUST_300001_SM_1000_NS12placeholders3_10E,@object
	.size		_ZN34_INTERNAL_287f7ad1_4_k_cu_17a496a26thrust24THRUST_300001_SM_1000_NS12placeholders3_10E,(_ZN34_INTERNAL_287f7ad1_4_k_cu_17a496a24cuda3std3__45__cpo5crendE - _ZN34_INTERNAL_287f7ad1_4_k_cu_17a496a26thrust24THRUST_300001_SM_1000_NS12placeholders3_10E)
_ZN34_INTERNAL_287f7ad1_4_k_cu_17a496a26thrust24THRUST_300001_SM_1000_NS12placeholders3_10E:
	.zero		1
	.type		_ZN34_INTERNAL_287f7ad1_4_k_cu_17a496a24cuda3std3__45__cpo5crendE,@object
	.size		_ZN34_INTERNAL_287f7ad1_4_k_cu_17a496a24cuda3std3__45__cpo5crendE,(_ZN34_INTERNAL_287f7ad1_4_k_cu_17a496a24cuda3std6ranges3__45__cpo4prevE - _ZN34_INTERNAL_287f7ad1_4_k_cu_17a496a24cuda3std3__45__cpo5crendE)
_ZN34_INTERNAL_287f7ad1_4_k_cu_17a496a24cuda3std3__45__cpo5crendE:
	.zero		1
	.type		_ZN34_INTERNAL_287f7ad1_4_k_cu_17a496a24cuda3std6ranges3__45__cpo4prevE,@object
	.size		_ZN34_INTERNAL_287f7ad1_4_k_cu_17a496a24cuda3std6ranges3__45__cpo4prevE,(_ZN34_INTERNAL_287f7ad1_4_k_cu_17a496a24cuda3std6ranges3__45__cpo9iter_moveE - _ZN34_INTERNAL_287f7ad1_4_k_cu_17a496a24cuda3std6ranges3__45__cpo4prevE)
_ZN34_INTERNAL_287f7ad1_4_k_cu_17a496a24cuda3std6ranges3__45__cpo4prevE:
	.zero		1
	.type		_ZN34_INTERNAL_287f7ad1_4_k_cu_17a496a24cuda3std6ranges3__45__cpo9iter_moveE,@object
	.size		_ZN34_INTERNAL_287f7ad1_4_k_cu_17a496a24cuda3std6ranges3__45__cpo9iter_moveE,(_ZN34_INTERNAL_287f7ad1_4_k_cu_17a496a26thrust24THRUST_300001_SM_1000_NS12placeholders2_2E - _ZN34_INTERNAL_287f7ad1_4_k_cu_17a496a24cuda3std6ranges3__45__cpo9iter_moveE)
_ZN34_INTERNAL_287f7ad1_4_k_cu_17a496a24cuda3std6ranges3__45__cpo9iter_moveE:
	.zero		1
	.type		_ZN34_INTERNAL_287f7ad1_4_k_cu_17a496a26thrust24THRUST_300001_SM_1000_NS12placeholders2_2E,@object
	.size		_ZN34_INTERNAL_287f7ad1_4_k_cu_17a496a26thrust24THRUST_300001_SM_1000_NS12placeholders2_2E,(_ZN34_INTERNAL_287f7ad1_4_k_cu_17a496a26thrust24THRUST_300001_SM_1000_NS12placeholders2_4E - _ZN34_INTERNAL_287f7ad1_4_k_cu_17a496a26thrust24THRUST_300001_SM_1000_NS12placeholders2_2E)
_ZN34_INTERNAL_287f7ad1_4_k_cu_17a496a26thrust24THRUST_300001_SM_1000_NS12placeholders2_2E:
	.zero		1
	.type		_ZN34_INTERNAL_287f7ad1_4_k_cu_17a496a26thrust24THRUST_300001_SM_1000_NS12placeholders2_4E,@object
	.size		_ZN34_INTERNAL_287f7ad1_4_k_cu_17a496a26thrust24THRUST_300001_SM_1000_NS12placeholders2_4E,(_ZN34_INTERNAL_287f7ad1_4_k_cu_17a496a24cuda3std3__45__cpo3endE - _ZN34_INTERNAL_287f7ad1_4_k_cu_17a496a26thrust24THRUST_300001_SM_1000_NS12placeholders2_4E)
_ZN34_INTERNAL_287f7ad1_4_k_cu_17a496a26thrust24THRUST_300001_SM_1000_NS12placeholders2_4E:
	.zero		1
	.type		_ZN34_INTERNAL_287f7ad1_4_k_cu_17a496a24cuda3std3__45__cpo3endE,@object
	.size		_ZN34_INTERNAL_287f7ad1_4_k_cu_17a496a24cuda3std3__45__cpo3endE,(_ZN34_INTERNAL_287f7ad1_4_k_cu_17a496a24cuda3std6ranges3__45__cpo3endE - _ZN34_INTERNAL_287f7ad1_4_k_cu_17a496a24cuda3std3__45__cpo3endE)
_ZN34_INTERNAL_287f7ad1_4_k_cu_17a496a24cuda3std3__45__cpo3endE:
	.zero		1
	.type		_ZN34_INTERNAL_287f7ad1_4_k_cu_17a496a24cuda3std6ranges3__45__cpo3endE,@object
	.size		_ZN34_INTERNAL_287f7ad1_4_k_cu_17a496a24cuda3std6ranges3__45__cpo3endE,(_ZN34_INTERNAL_287f7ad1_4_k_cu_17a496a24cuda3std3__419piecewise_constructE - _ZN34_INTERNAL_287f7ad1_4_k_cu_17a496a24cuda3std6ranges3__45__cpo3endE)
_ZN34_INTERNAL_287f7ad1_4_k_cu_17a496a24cuda3std6ranges3__45__cpo3endE:
	.zero		1
	.type		_ZN34_INTERNAL_287f7ad1_4_k_cu_17a496a24cuda3std3__419piecewise_constructE,@object
	.size		_ZN34_INTERNAL_287f7ad1_4_k_cu_17a496a24cuda3std3__419piecewise_constructE,(_ZN34_INTERNAL_287f7ad1_4_k_cu_17a496a24cuda3std6ranges3__45__cpo5cdataE - _ZN34_INTERNAL_287f7ad1_4_k_cu_17a496a24cuda3std3__419piecewise_constructE)
_ZN34_INTERNAL_287f7ad1_4_k_cu_17a496a24cuda3std3__419piecewise_constructE:
	.zero		1
	.type		_ZN34_INTERNAL_287f7ad1_4_k_cu_17a496a24cuda3std6ranges3__45__cpo5cdataE,@object
	.size		_ZN34_INTERNAL_287f7ad1_4_k_cu_17a496a24cuda3std6ranges3__45__cpo5cdataE,(_ZN34_INTERNAL_287f7ad1_4_k_cu_17a496a26thrust24THRUST_300001_SM_1000_NS12placeholders2_8E - _ZN34_INTERNAL_287f7ad1_4_k_cu_17a496a24cuda3std6ranges3__45__cpo5cdataE)
_ZN34_INTERNAL_287f7ad1_4_k_cu_17a496a24cuda3std6ranges3__45__cpo5cdataE:
	.zero		1
	.type		_ZN34_INTERNAL_287f7ad1_4_k_cu_17a496a26thrust24THRUST_300001_SM_1000_NS12placeholders2_8E,@object
	.size		_ZN34_INTERNAL_287f7ad1_4_k_cu_17a496a26thrust24THRUST_300001_SM_1000_NS12placeholders2_8E,(_ZN34_INTERNAL_287f7ad1_4_k_cu_17a496a24cuda3std3__45__cpo4rendE - _ZN34_INTERNAL_287f7ad1_4_k_cu_17a496a26thrust24THRUST_300001_SM_1000_NS12placeholders2_8E)
_ZN34_INTERNAL_287f7ad1_4_k_cu_17a496a26thrust24THRUST_300001_SM_1000_NS12placeholders2_8E:
	.zero		1
	.type		_ZN34_INTERNAL_287f7ad1_4_k_cu_17a496a24cuda3std3__45__cpo4rendE,@object
	.size		_ZN34_INTERNAL_287f7ad1_4_k_cu_17a496a24cuda3std3__45__cpo4rendE,(_ZN34_INTERNAL_287f7ad1_4_k_cu_17a496a24cuda3std6ranges3__45__cpo9iter_swapE - _ZN34_INTERNAL_287f7ad1_4_k_cu_17a496a24cuda3std3__45__cpo4rendE)
_ZN34_INTERNAL_287f7ad1_4_k_cu_17a496a24cuda3std3__45__cpo4rendE:
	.zero		1
	.type		_ZN34_INTERNAL_287f7ad1_4_k_cu_17a496a24cuda3std6ranges3__45__cpo9iter_swapE,@object
	.size		_ZN34_INTERNAL_287f7ad1_4_k_cu_17a496a24cuda3std6ranges3__45__cpo9iter_swapE,(_ZN34_INTERNAL_287f7ad1_4_k_cu_17a496a24cuda3std3__48unexpectE - _ZN34_INTERNAL_287f7ad1_4_k_cu_17a496a24cuda3std6ranges3__45__cpo9iter_swapE)
_ZN34_INTERNAL_287f7ad1_4_k_cu_17a496a24cuda3std6ranges3__45__cpo9iter_swapE:
	.zero		1
	.type		_ZN34_INTERNAL_287f7ad1_4_k_cu_17a496a24cuda3std3__48unexpectE,@object
	.size		_ZN34_INTERNAL_287f7ad1_4_k_cu_17a496a24cuda3std3__48unexpectE,(_ZN34_INTERNAL_287f7ad1_4_k_cu_17a496a26thrust24THRUST_300001_SM_1000_NS6system6detail10sequential3seqE - _ZN34_INTERNAL_287f7ad1_4_k_cu_17a496a24cuda3std3__48unexpectE)
_ZN34_INTERNAL_287f7ad1_4_k_cu_17a496a24cuda3std3__48unexpectE:
	.zero		1
	.type		_ZN34_INTERNAL_287f7ad1_4_k_cu_17a496a26thrust24THRUST_300001_SM_1000_NS6system6detail10sequential3seqE,@object
	.size		_ZN34_INTERNAL_287f7ad1_4_k_cu_17a496a26thrust24THRUST_300001_SM_1000_NS6system6detail10sequential3seqE,(.L_29 - _ZN34_INTERNAL_287f7ad1_4_k_cu_17a496a26thrust24THRUST_300001_SM_1000_NS6system6detail10sequential3seqE)
_ZN34_INTERNAL_287f7ad1_4_k_cu_17a496a26thrust24THRUST_300001_SM_1000_NS6system6detail10sequential3seqE:
	.zero		1
.L_29:


//--------------------- .nv.shared._Z13argmax_kernelILi1024EEvPKfPiPfi --------------------------
	.section	.nv.shared._Z13argmax_kernelILi1024EEvPKfPiPfi,"aw",@nobits
	.sectionflags	@""
	.align	4
.nv.shared._Z13argmax_kernelILi1024EEvPKfPiPfi:
	.zero		1320


//--------------------- .nv.shared._Z19block_reduce_kernelILi256EEvPKfPfi --------------------------
	.section	.nv.shared._Z19block_reduce_kernelILi256EEvPKfPfi,"aw",@nobits
	.sectionflags	@""
	.align	4
.nv.shared._Z19block_reduce_kernelILi256EEvPKfPfi:
	.zero		1068


//--------------------- .nv.constant0._ZN3cub18CUB_300001_SM_10006detail11EmptyKernelIvEEvv --------------------------
	.section	.nv.constant0._ZN3cub18CUB_300001_SM_10006detail11EmptyKernelIvEEvv,"a",@progbits
	.sectionflags	@""
	.align	4
.nv.constant0._ZN3cub18CUB_300001_SM_10006detail11EmptyKernelIvEEvv:
	.zero		896


//--------------------- .nv.constant0._Z20vectorized_transformILi256ELi4EEvPKfPfi --------------------------
	.section	.nv.constant0._Z20vectorized_transformILi256ELi4EEvPKfPfi,"a",@progbits
	.sectionflags	@""
	.align	4
.nv.constant0._Z20vectorized_transformILi256ELi4EEvPKfPfi:
	.zero		916


//--------------------- .nv.constant0._Z13argmax_kernelILi1024EEvPKfPiPfi --------------------------
	.section	.nv.constant0._Z13argmax_kernelILi1024EEvPKfPiPfi,"a",@progbits
	.sectionflags	@""
	.align	4
.nv.constant0._Z13argmax_kernelILi1024EEvPKfPiPfi:
	.zero		924


//--------------------- .nv.constant0._Z19block_reduce_kernelILi256EEvPKfPfi --------------------------
	.section	.nv.constant0._Z19block_reduce_kernelILi256EEvPKfPfi,"a",@progbits
	.sectionflags	@""
	.align	4
.nv.constant0._Z19block_reduce_kernelILi256EEvPKfPfi:
	.zero		916


//--------------------- .nv.constant0._Z18warp_reduce_kernelPKfPfi --------------------------
	.section	.nv.constant0._Z18warp_reduce_kernelPKfPfi,"a",@progbits
	.sectionflags	@""
	.align	4
.nv.constant0._Z18warp_reduce_kernelPKfPfi:
	.zero		916


//--------------------- SYMBOLS --------------------------

	.type		.nv.reservedSmem.offset0,@object
	.size		.nv.reservedSmem.offset0,0x4
	.type		.nv.reservedSmem.cap,@object
	.size		.nv.reservedSmem.cap,0x4
